	.target	sm_90a

	.elftype	@"ET_EXEC"


//--------------------- .note.nv.tkinfo           --------------------------
	.section	.note.nv.tkinfo,"",@"SHT_NOTE"
	.sectionflags	@"SHF_NOTE_NV_TKINFO"
	.tkinfo
        /*0018*/ 	.word	0x00000002
        /*0030*/ 	.string	""
        /*0030*/ 	.string	"ptxas"
        /*0030*/ 	.string	"Cuda compilation tools, release 13.0, V13.0.88"
        /*0030*/ 	.string	"Build cuda_13.0.r13.0/compiler.36424714_0"
        /*0030*/ 	.string	"-arch sm_90a -m 64 "



//--------------------- .note.nv.cuinfo           --------------------------
	.section	.note.nv.cuinfo,"",@"SHT_NOTE"
	.sectionflags	@"SHF_NOTE_NV_CUINFO"
        /*0018*/ 	.short	0x0002
        /*001a*/ 	.short	0x005a
        /*001c*/ 	.short	0x0082
	.zero		2


//--------------------- .nv.info                  --------------------------
	.section	.nv.info,"",@"SHT_CUDA_INFO"
	.align	4


	//----- nvinfo : EIATTR_REGCOUNT
	.align		4
        /*0000*/ 	.byte	0x04, 0x2f
        /*0002*/ 	.short	(.L_15 - .L_14)
	.align		4
.L_14:
        /*0004*/ 	.word	index@(_ZN7cutlass13device_kernelINS_4gemm6kernel13GemmUniversalIN4cute5tupleIJiiiiEEENS1_10collective13CollectiveMmaINS1_34MainloopSm90TmaGmmaWarpSpecializedILi22ENS5_IJNS4_1CILi2EEENSA_ILi1EEESC_EEENS1_35KernelTmaWarpSpecializedCooperativeEEENS5_IJNSA_ILi192EEENSA_ILi128EEENSA_ILi16EEEEEENS_10bfloat16_tENS5_IJlSC_lEEESK_SL_NS4_8TiledMMAINS4_8MMA_AtomIJNS4_4SM904GMMA28MMA_64x128x16_F32BF16BF16_SSILNSP_5MajorE0ELSR_0ELNSP_7ScaleInE1ELSS_1EEEEEENS4_6LayoutISD_NS5_IJSC_NSA_ILi0EEESW_EEEEENS5_IJNS4_10UnderscoreESZ_SZ_EEEEENS4_13SM90_TMA_LOADENS4_14ComposedLayoutINS4_7SwizzleILi1ELi4ELi3EEENS4_18smem_ptr_flag_bitsILi16EEENSV_INS5_IJNSA_ILi8EEESI_EEENS5_IJSI_SC_EEEEEEEvNS4_8identityENS4_23SM90_TMA_LOAD_MULTICASTES1C_vS1D_EENS_8epilogue10collective6detail29Sm90TmaWarpSpecializedAdapterINS1H_15DefaultEpilogueISK_SL_SL_NS1G_6thread17LinearCombinationISK_Li1EffLNS1L_9ScaleType4KindE0ELNS_15FloatRoundStyleE2ESK_EENS1_15EpilogueDefaultEEEEEvvEEEEvNT_6ParamsE)
        /*0008*/ 	.word	0x000000a8


	//----- nvinfo : EIATTR_FRAME_SIZE
	.align		4
.L_15:
        /*000c*/ 	.byte	0x04, 0x11
        /*000e*/ 	.short	(.L_17 - .L_16)
	.align		4
.L_16:
        /*0010*/ 	.word	index@(_ZN7cutlass13device_kernelINS_4gemm6kernel13GemmUniversalIN4cute5tupleIJiiiiEEENS1_10collective13CollectiveMmaINS1_34MainloopSm90TmaGmmaWarpSpecializedILi22ENS5_IJNS4_1CILi2EEENSA_ILi1EEESC_EEENS1_35KernelTmaWarpSpecializedCooperativeEEENS5_IJNSA_ILi192EEENSA_ILi128EEENSA_ILi16EEEEEENS_10bfloat16_tENS5_IJlSC_lEEESK_SL_NS4_8TiledMMAINS4_8MMA_AtomIJNS4_4SM904GMMA28MMA_64x128x16_F32BF16BF16_SSILNSP_5MajorE0ELSR_0ELNSP_7ScaleInE1ELSS_1EEEEEENS4_6LayoutISD_NS5_IJSC_NSA_ILi0EEESW_EEEEENS5_IJNS4_10UnderscoreESZ_SZ_EEEEENS4_13SM90_TMA_LOADENS4_14ComposedLayoutINS4_7SwizzleILi1ELi4ELi3EEENS4_18smem_ptr_flag_bitsILi16EEENSV_INS5_IJNSA_ILi8EEESI_EEENS5_IJSI_SC_EEEEEEEvNS4_8identityENS4_23SM90_TMA_LOAD_MULTICASTES1C_vS1D_EENS_8epilogue10collective6detail29Sm90TmaWarpSpecializedAdapterINS1H_15DefaultEpilogueISK_SL_SL_NS1G_6thread17LinearCombinationISK_Li1EffLNS1L_9ScaleType4KindE0ELNS_15FloatRoundStyleE2ESK_EENS1_15EpilogueDefaultEEEEEvvEEEEvNT_6ParamsE)
        /*0014*/ 	.word	0x00000000


	//----- nvinfo : EIATTR_MIN_STACK_SIZE
	.align		4
.L_17:
        /*0018*/ 	.byte	0x04, 0x12
        /*001a*/ 	.short	(.L_19 - .L_18)
	.align		4
.L_18:
        /*001c*/ 	.word	index@(_ZN7cutlass13device_kernelINS_4gemm6kernel13GemmUniversalIN4cute5tupleIJiiiiEEENS1_10collective13CollectiveMmaINS1_34MainloopSm90TmaGmmaWarpSpecializedILi22ENS5_IJNS4_1CILi2EEENSA_ILi1EEESC_EEENS1_35KernelTmaWarpSpecializedCooperativeEEENS5_IJNSA_ILi192EEENSA_ILi128EEENSA_ILi16EEEEEENS_10bfloat16_tENS5_IJlSC_lEEESK_SL_NS4_8TiledMMAINS4_8MMA_AtomIJNS4_4SM904GMMA28MMA_64x128x16_F32BF16BF16_SSILNSP_5MajorE0ELSR_0ELNSP_7ScaleInE1ELSS_1EEEEEENS4_6LayoutISD_NS5_IJSC_NSA_ILi0EEESW_EEEEENS5_IJNS4_10UnderscoreESZ_SZ_EEEEENS4_13SM90_TMA_LOADENS4_14ComposedLayoutINS4_7SwizzleILi1ELi4ELi3EEENS4_18smem_ptr_flag_bitsILi16EEENSV_INS5_IJNSA_ILi8EEESI_EEENS5_IJSI_SC_EEEEEEEvNS4_8identityENS4_23SM90_TMA_LOAD_MULTICASTES1C_vS1D_EENS_8epilogue10collective6detail29Sm90TmaWarpSpecializedAdapterINS1H_15DefaultEpilogueISK_SL_SL_NS1G_6thread17LinearCombinationISK_Li1EffLNS1L_9ScaleType4KindE0ELNS_15FloatRoundStyleE2ESK_EENS1_15EpilogueDefaultEEEEEvvEEEEvNT_6ParamsE)
        /*0020*/ 	.word	0x00000000
.L_19:


//--------------------- .nv.compat                --------------------------
	.section	.nv.compat,"",@"SHT_CUDA_COMPAT_INFO"
	.align	4
        /*0000*/ 	.byte	0x02, 0x09, 0x01, 0x00, 0x02, 0x02, 0x04, 0x00, 0x02, 0x05, 0x05, 0x00, 0x03, 0x07, 0x01, 0x01
        /*0010*/ 	.byte	0x02, 0x03, 0x01, 0x00, 0x02, 0x06, 0x01, 0x00, 0x04, 0x0b, 0x08, 0x00, 0x00, 0x00, 0x00, 0x00
        /*0020*/ 	.byte	0x00, 0x00, 0x00, 0x00


//--------------------- .nv.info._ZN7cutlass13device_kernelINS_4gemm6kernel13GemmUniversalIN4cute5tupleIJiiiiEEENS1_10collective13CollectiveMmaINS1_34MainloopSm90TmaGmmaWarpSpecializedILi22ENS5_IJNS4_1CILi2EEENSA_ILi1EEESC_EEENS1_35KernelTmaWarpSpecializedCooperativeEEENS5_IJNSA_ILi192EEENSA_ILi128EEENSA_ILi16EEEEEENS_10bfloat16_tENS5_IJlSC_lEEESK_SL_NS4_8TiledMMAINS4_8MMA_AtomIJNS4_4SM904GMMA28MMA_64x128x16_F32BF16BF16_SSILNSP_5MajorE0ELSR_0ELNSP_7ScaleInE1ELSS_1EEEEEENS4_6LayoutISD_NS5_IJSC_NSA_ILi0EEESW_EEEEENS5_IJNS4_10UnderscoreESZ_SZ_EEEEENS4_13SM90_TMA_LOADENS4_14ComposedLayoutINS4_7SwizzleILi1ELi4ELi3EEENS4_18smem_ptr_flag_bitsILi16EEENSV_INS5_IJNSA_ILi8EEESI_EEENS5_IJSI_SC_EEEEEEEvNS4_8identityENS4_23SM90_TMA_LOAD_MULTICASTES1C_vS1D_EENS_8epilogue10collective6detail29Sm90TmaWarpSpecializedAdapterINS1H_15DefaultEpilogueISK_SL_SL_NS1G_6thread17LinearCombinationISK_Li1EffLNS1L_9ScaleType4KindE0ELNS_15FloatRoundStyleE2ESK_EENS1_15EpilogueDefaultEEEEEvvEEEEvNT_6ParamsE --------------------------
	.section	.nv.info._ZN7cutlass13device_kernelINS_4gemm6kernel13GemmUniversalIN4cute5tupleIJiiiiEEENS1_10collective13CollectiveMmaINS1_34MainloopSm90TmaGmmaWarpSpecializedILi22ENS5_IJNS4_1CILi2EEENSA_ILi1EEESC_EEENS1_35KernelTmaWarpSpecializedCooperativeEEENS5_IJNSA_ILi192EEENSA_ILi128EEENSA_ILi16EEEEEENS_10bfloat16_tENS5_IJlSC_lEEESK_SL_NS4_8TiledMMAINS4_8MMA_AtomIJNS4_4SM904GMMA28MMA_64x128x16_F32BF16BF16_SSILNSP_5MajorE0ELSR_0ELNSP_7ScaleInE1ELSS_1EEEEEENS4_6LayoutISD_NS5_IJSC_NSA_ILi0EEESW_EEEEENS5_IJNS4_10UnderscoreESZ_SZ_EEEEENS4_13SM90_TMA_LOADENS4_14ComposedLayoutINS4_7SwizzleILi1ELi4ELi3EEENS4_18smem_ptr_flag_bitsILi16EEENSV_INS5_IJNSA_ILi8EEESI_EEENS5_IJSI_SC_EEEEEEEvNS4_8identityENS4_23SM90_TMA_LOAD_MULTICASTES1C_vS1D_EENS_8epilogue10collective6detail29Sm90TmaWarpSpecializedAdapterINS1H_15DefaultEpilogueISK_SL_SL_NS1G_6thread17LinearCombinationISK_Li1EffLNS1L_9ScaleType4KindE0ELNS_15FloatRoundStyleE2ESK_EENS1_15EpilogueDefaultEEEEEvvEEEEvNT_6ParamsE,"",@"SHT_CUDA_INFO"
	.sectionflags	@""
	.align	4


	//----- nvinfo : EIATTR_CUDA_API_VERSION
	.align		4
        /*0000*/ 	.byte	0x04, 0x37
        /*0002*/ 	.short	(.L_21 - .L_20)
.L_20:
        /*0004*/ 	.word	0x00000082


	//----- nvinfo : EIATTR_KPARAM_INFO
	.align		4
.L_21:
        /*0008*/ 	.byte	0x04, 0x17
        /*000a*/ 	.short	(.L_23 - .L_22)
.L_22:
        /*000c*/ 	.word	0x00000000
        /*0010*/ 	.short	0x0000
        /*0012*/ 	.short	0x0070
        /*0014*/ 	.byte	0x00, 0xf0, 0x01, 0x10


	//----- nvinfo : EIATTR_SPARSE_MMA_MASK
	.align		4
.L_23:
        /*0018*/ 	.byte	0x03, 0x50
        /*001a*/ 	.short	0x0000


	//----- nvinfo : EIATTR_MAXREG_COUNT
	.align		4
        /*001c*/ 	.byte	0x03, 0x1b
        /*001e*/ 	.short	0x00a8


	//----- nvinfo : EIATTR_NUM_BARRIERS
	.align		4
        /*0020*/ 	.byte	0x02, 0x4c
        /*0022*/ 	.byte	0x01
	.zero		1


	//----- nvinfo : EIATTR_EXTERNS
	.align		4
        /*0024*/ 	.byte	0x04, 0x0f
        /*0026*/ 	.short	(.L_25 - .L_24)


	//   ....[0]....
	.align		4
.L_24:
        /*0028*/ 	.word	index@(__assertfail)


	//----- nvinfo : EIATTR_MERCURY_ISA_VERSION
	.align		4
.L_25:
        /*002c*/ 	.byte	0x03, 0x5f
        /*002e*/ 	.short	0x0101


	//----- nvinfo : EIATTR_INT_WARP_WIDE_INSTR_OFFSETS
	.align		4
        /*0030*/ 	.byte	0x04, 0x31
        /*0032*/ 	.short	(.L_27 - .L_26)


	//   ....[0]....
.L_26:
        /*0034*/ 	.word	0x000006f0


	//   ....[1]....
        /*0038*/ 	.word	0x00000720


	//   ....[2]....
        /*003c*/ 	.word	0x000008e0


	//----- nvinfo : EIATTR_COOP_GROUP_MASK_REGIDS
	.align		4
.L_27:
        /*0040*/ 	.byte	0x04, 0x29
        /*0042*/ 	.short	(.L_29 - .L_28)


	//   ....[0]....
.L_28:
        /*0044*/ 	.word	0xffffffff


	//   ....[1]....
        /*0048*/ 	.word	0xffffffff


	//   ....[2]....
        /*004c*/ 	.word	0xffffffff


	//   ....[3]....
        /*0050*/ 	.word	0xffffffff


	//   ....[4]....
        /*0054*/ 	.word	0xffffffff


	//   ....[5]....
        /*0058*/ 	.word	0xffffffff


	//----- nvinfo : EIATTR_COOP_GROUP_INSTR_OFFSETS
	.align		4
.L_29:
        /*005c*/ 	.byte	0x04, 0x28
        /*005e*/ 	.short	(.L_31 - .L_30)


	//   ....[0]....
.L_30:
        /*0060*/ 	.word	0x00000060


	//   ....[1]....
        /*0064*/ 	.word	0x00000070


	//   ....[2]....
        /*0068*/ 	.word	0x00000130


	//   ....[3]....
        /*006c*/ 	.word	0x00000540


	//   ....[4]....
        /*0070*/ 	.word	0x00000a60


	//   ....[5]....
        /*0074*/ 	.word	0x000014b0


	//----- nvinfo : EIATTR_REG_RECONFIG
	.align		4
.L_31:
        /*0078*/ 	.byte	0x01, 0x54
	.zero		2


	//----- nvinfo : EIATTR_SYSCALL_OFFSETS
	.align		4
        /*007c*/ 	.byte	0x04, 0x46
        /*007e*/ 	.short	(.L_33 - .L_32)


	//   ....[0]....
.L_32:
        /*0080*/ 	.word	0x00001670


	//----- nvinfo : EIATTR_MBARRIER_INSTR_OFFSETS
	.align		4
.L_33:
        /*0084*/ 	.byte	0x04, 0x39
        /*0086*/ 	.short	(.L_35 - .L_34)


	//   ....[0]....
.L_34:
        /*0088*/ 	.word	0x00000250
        /*008c*/ 	.word	0x000000ff
        /*0090*/ 	.word	0x00000000
        /*0094*/ 	.short	0x0100
        /*0096*/ 	.byte	0x08
	.zero		1


	//   ....[1]....
        /*0098*/ 	.word	0x00000260
        /*009c*/ 	.word	0x000000ff
        /*00a0*/ 	.word	0x000000b0
        /*00a4*/ 	.short	0x0100
        /*00a6*/ 	.byte	0x08
	.zero		1


	//   ....[2]....
        /*00a8*/ 	.word	0x00000270
        /*00ac*/ 	.word	0x000000ff
        /*00b0*/ 	.word	0x00000008
        /*00b4*/ 	.short	0x0100
        /*00b6*/ 	.byte	0x08
	.zero		1


	//   ....[3]....
        /*00b8*/ 	.word	0x00000280
        /*00bc*/ 	.word	0x000000ff
        /*00c0*/ 	.word	0x000000b8
        /*00c4*/ 	.short	0x0100
        /*00c6*/ 	.byte	0x08
	.zero		1


	//   ....[4]....
        /*00c8*/ 	.word	0x00000290
        /*00cc*/ 	.word	0x000000ff
        /*00d0*/ 	.word	0x00000010
        /*00d4*/ 	.short	0x0100
        /*00d6*/ 	.byte	0x08
	.zero		1


	//   ....[5]....
        /*00d8*/ 	.word	0x000002a0
        /*00dc*/ 	.word	0x000000ff
        /*00e0*/ 	.word	0x000000c0
        /*00e4*/ 	.short	0x0100
        /*00e6*/ 	.byte	0x08
	.zero		1


	//   ....[6]....
        /*00e8*/ 	.word	0x000002b0
        /*00ec*/ 	.word	0x000000ff
        /*00f0*/ 	.word	0x00000018
        /*00f4*/ 	.short	0x0100
        /*00f6*/ 	.byte	0x08
	.zero		1


	//   ....[7]....
        /*00f8*/ 	.word	0x000002c0
        /*00fc*/ 	.word	0x000000ff
        /*0100*/ 	.word	0x000000c8
        /*0104*/ 	.short	0x0100
        /*0106*/ 	.byte	0x08
	.zero		1


	//   ....[8]....
        /*0108*/ 	.word	0x000002d0
        /*010c*/ 	.word	0x000000ff
        /*0110*/ 	.word	0x00000020
        /*0114*/ 	.short	0x0100
        /*0116*/ 	.byte	0x08
	.zero		1


	//   ....[9]....
        /*0118*/ 	.word	0x000002e0
        /*011c*/ 	.word	0x000000ff
        /*0120*/ 	.word	0x000000d0
        /*0124*/ 	.short	0x0100
        /*0126*/ 	.byte	0x08
	.zero		1


	//   ....[10]....
        /*0128*/ 	.word	0x000002f0
        /*012c*/ 	.word	0x000000ff
        /*0130*/ 	.word	0x00000028
        /*0134*/ 	.short	0x0100
        /*0136*/ 	.byte	0x08
	.zero		1


	//   ....[11]....
        /*0138*/ 	.word	0x00000300
        /*013c*/ 	.word	0x000000ff
        /*0140*/ 	.word	0x000000d8
        /*0144*/ 	.short	0x0100
        /*0146*/ 	.byte	0x08
	.zero		1


	//   ....[12]....
        /*0148*/ 	.word	0x00000310
        /*014c*/ 	.word	0x000000ff
        /*0150*/ 	.word	0x00000030
        /*0154*/ 	.short	0x0100
        /*0156*/ 	.byte	0x08
	.zero		1


	//   ....[13]....
        /*0158*/ 	.word	0x00000320
        /*015c*/ 	.word	0x000000ff
        /*0160*/ 	.word	0x000000e0
        /*0164*/ 	.short	0x0100
        /*0166*/ 	.byte	0x08
	.zero		1


	//   ....[14]....
        /*0168*/ 	.word	0x00000330
        /*016c*/ 	.word	0x000000ff
        /*0170*/ 	.word	0x00000038
        /*0174*/ 	.short	0x0100
        /*0176*/ 	.byte	0x08
	.zero		1


	//   ....[15]....
        /*0178*/ 	.word	0x00000340
        /*017c*/ 	.word	0x000000ff
        /*0180*/ 	.word	0x000000e8
        /*0184*/ 	.short	0x0100
        /*0186*/ 	.byte	0x08
	.zero		1


	//   ....[16]....
        /*0188*/ 	.word	0x00000350
        /*018c*/ 	.word	0x000000ff
        /*0190*/ 	.word	0x00000040
        /*0194*/ 	.short	0x0100
        /*0196*/ 	.byte	0x08
	.zero		1


	//   ....[17]....
        /*0198*/ 	.word	0x00000360
        /*019c*/ 	.word	0x000000ff
        /*01a0*/ 	.word	0x000000f0
        /*01a4*/ 	.short	0x0100
        /*01a6*/ 	.byte	0x08
	.zero		1


	//   ....[18]....
        /*01a8*/ 	.word	0x00000370
        /*01ac*/ 	.word	0x000000ff
        /*01b0*/ 	.word	0x00000048
        /*01b4*/ 	.short	0x0100
        /*01b6*/ 	.byte	0x08
	.zero		1


	//   ....[19]....
        /*01b8*/ 	.word	0x00000380
        /*01bc*/ 	.word	0x000000ff
        /*01c0*/ 	.word	0x000000f8
        /*01c4*/ 	.short	0x0100
        /*01c6*/ 	.byte	0x08
	.zero		1


	//   ....[20]....
        /*01c8*/ 	.word	0x00000390
        /*01cc*/ 	.word	0x000000ff
        /*01d0*/ 	.word	0x00000050
        /*01d4*/ 	.short	0x0100
        /*01d6*/ 	.byte	0x08
	.zero		1


	//   ....[21]....
        /*01d8*/ 	.word	0x000003a0
        /*01dc*/ 	.word	0x000000ff
        /*01e0*/ 	.word	0x00000100
        /*01e4*/ 	.short	0x0100
        /*01e6*/ 	.byte	0x08
	.zero		1


	//   ....[22]....
        /*01e8*/ 	.word	0x000003b0
        /*01ec*/ 	.word	0x000000ff
        /*01f0*/ 	.word	0x00000058
        /*01f4*/ 	.short	0x0100
        /*01f6*/ 	.byte	0x08
	.zero		1


	//   ....[23]....
        /*01f8*/ 	.word	0x000003c0
        /*01fc*/ 	.word	0x000000ff
        /*0200*/ 	.word	0x00000108
        /*0204*/ 	.short	0x0100
        /*0206*/ 	.byte	0x08
	.zero		1


	//   ....[24]....
        /*0208*/ 	.word	0x000003d0
        /*020c*/ 	.word	0x000000ff
        /*0210*/ 	.word	0x00000060
        /*0214*/ 	.short	0x0100
        /*0216*/ 	.byte	0x08
	.zero		1


	//   ....[25]....
        /*0218*/ 	.word	0x000003e0
        /*021c*/ 	.word	0x000000ff
        /*0220*/ 	.word	0x00000110
        /*0224*/ 	.short	0x0100
        /*0226*/ 	.byte	0x08
	.zero		1


	//   ....[26]....
        /*0228*/ 	.word	0x000003f0
        /*022c*/ 	.word	0x000000ff
        /*0230*/ 	.word	0x00000068
        /*0234*/ 	.short	0x0100
        /*0236*/ 	.byte	0x08
	.zero		1


	//   ....[27]....
        /*0238*/ 	.word	0x00000400
        /*023c*/ 	.word	0x000000ff
        /*0240*/ 	.word	0x00000118
        /*0244*/ 	.short	0x0100
        /*0246*/ 	.byte	0x08
	.zero		1


	//   ....[28]....
        /*0248*/ 	.word	0x00000410
        /*024c*/ 	.word	0x000000ff
        /*0250*/ 	.word	0x00000070
        /*0254*/ 	.short	0x0100
        /*0256*/ 	.byte	0x08
	.zero		1


	//   ....[29]....
        /*0258*/ 	.word	0x00000420
        /*025c*/ 	.word	0x000000ff
        /*0260*/ 	.word	0x00000120
        /*0264*/ 	.short	0x0100
        /*0266*/ 	.byte	0x08
	.zero		1


	//   ....[30]....
        /*0268*/ 	.word	0x00000430
        /*026c*/ 	.word	0x000000ff
        /*0270*/ 	.word	0x00000078
        /*0274*/ 	.short	0x0100
        /*0276*/ 	.byte	0x08
	.zero		1


	//   ....[31]....
        /*0278*/ 	.word	0x00000440
        /*027c*/ 	.word	0x000000ff
        /*0280*/ 	.word	0x00000128
        /*0284*/ 	.short	0x0100
        /*0286*/ 	.byte	0x08
	.zero		1


	//   ....[32]....
        /*0288*/ 	.word	0x00000450
        /*028c*/ 	.word	0x000000ff
        /*0290*/ 	.word	0x00000080
        /*0294*/ 	.short	0x0100
        /*0296*/ 	.byte	0x08
	.zero		1


	//   ....[33]....
        /*0298*/ 	.word	0x00000460
        /*029c*/ 	.word	0x000000ff
        /*02a0*/ 	.word	0x00000130
        /*02a4*/ 	.short	0x0100
        /*02a6*/ 	.byte	0x08
	.zero		1


	//   ....[34]....
        /*02a8*/ 	.word	0x00000470
        /*02ac*/ 	.word	0x000000ff
        /*02b0*/ 	.word	0x00000088
        /*02b4*/ 	.short	0x0100
        /*02b6*/ 	.byte	0x08
	.zero		1


	//   ....[35]....
        /*02b8*/ 	.word	0x00000480
        /*02bc*/ 	.word	0x000000ff
        /*02c0*/ 	.word	0x00000138
        /*02c4*/ 	.short	0x0100
        /*02c6*/ 	.byte	0x08
	.zero		1


	//   ....[36]....
        /*02c8*/ 	.word	0x00000490
        /*02cc*/ 	.word	0x000000ff
        /*02d0*/ 	.word	0x00000090
        /*02d4*/ 	.short	0x0100
        /*02d6*/ 	.byte	0x08
	.zero		1


	//   ....[37]....
        /*02d8*/ 	.word	0x000004a0
        /*02dc*/ 	.word	0x000000ff
        /*02e0*/ 	.word	0x00000140
        /*02e4*/ 	.short	0x0100
        /*02e6*/ 	.byte	0x08
	.zero		1


	//   ....[38]....
        /*02e8*/ 	.word	0x000004b0
        /*02ec*/ 	.word	0x000000ff
        /*02f0*/ 	.word	0x00000098
        /*02f4*/ 	.short	0x0100
        /*02f6*/ 	.byte	0x08
	.zero		1


	//   ....[39]....
        /*02f8*/ 	.word	0x000004c0
        /*02fc*/ 	.word	0x000000ff
        /*0300*/ 	.word	0x00000148
        /*0304*/ 	.short	0x0100
        /*0306*/ 	.byte	0x08
	.zero		1


	//   ....[40]....
        /*0308*/ 	.word	0x000004d0
        /*030c*/ 	.word	0x000000ff
        /*0310*/ 	.word	0x000000a0
        /*0314*/ 	.short	0x0100
        /*0316*/ 	.byte	0x08
	.zero		1


	//   ....[41]....
        /*0318*/ 	.word	0x000004e0
        /*031c*/ 	.word	0x000000ff
        /*0320*/ 	.word	0x00000150
        /*0324*/ 	.short	0x0100
        /*0326*/ 	.byte	0x08
	.zero		1


	//   ....[42]....
        /*0328*/ 	.word	0x000004f0
        /*032c*/ 	.word	0x000000ff
        /*0330*/ 	.word	0x000000a8
        /*0334*/ 	.short	0x0100
        /*0336*/ 	.byte	0x08
	.zero		1


	//   ....[43]....
        /*0338*/ 	.word	0x00000500
        /*033c*/ 	.word	0x000000ff
        /*0340*/ 	.word	0x00000158
        /*0344*/ 	.short	0x0100
        /*0346*/ 	.byte	0x08
	.zero		1


	//   ....[44]....
        /*0348*/ 	.word	0x00000960
        /*034c*/ 	.word	0x000000ff
        /*0350*/ 	.word	0x00000170
        /*0354*/ 	.short	0x0100
        /*0356*/ 	.byte	0x06
	.zero		1


	//   ....[45]....
        /*0358*/ 	.word	0x000009f0
        /*035c*/ 	.word	0x000000ff
        /*0360*/ 	.word	0x00000178
        /*0364*/ 	.short	0x0100
        /*0366*/ 	.byte	0x06
	.zero		1


	//   ....[46]....
        /*0368*/ 	.word	0x000016f0
        /*036c*/ 	.word	0x00000003
        /*0370*/ 	.word	0x00000000
        /*0374*/ 	.short	0x010a
        /*0376*/ 	.byte	0x3f
	.zero		1


	//   ....[47]....
        /*0378*/ 	.word	0x00001730
        /*037c*/ 	.word	0x00000003
        /*0380*/ 	.word	0x00000000
        /*0384*/ 	.short	0x010a
        /*0386*/ 	.byte	0x3f
	.zero		1


	//   ....[48]....
        /*0388*/ 	.word	0x00001990
        /*038c*/ 	.word	0x000000ff
        /*0390*/ 	.word	0x00000000
        /*0394*/ 	.short	0x010a
        /*0396*/ 	.byte	0x04
	.zero		1


	//   ....[49]....
        /*0398*/ 	.word	0x000019d0
        /*039c*/ 	.word	0x000000ff
        /*03a0*/ 	.word	0x00000000
        /*03a4*/ 	.short	0x010a
        /*03a6*/ 	.byte	0x04
	.zero		1


	//   ....[50]....
        /*03a8*/ 	.word	0x00001b10
        /*03ac*/ 	.word	0x00000005
        /*03b0*/ 	.word	0x00000000
        /*03b4*/ 	.short	0x0101
        /*03b6*/ 	.byte	0x3f
	.zero		1


	//   ....[51]....
        /*03b8*/ 	.word	0x00001cd0
        /*03bc*/ 	.word	0x00000003
        /*03c0*/ 	.word	0x00000000
        /*03c4*/ 	.short	0x0101
        /*03c6*/ 	.byte	0x3f
	.zero		1


	//   ....[52]....
        /*03c8*/ 	.word	0x0000b4d0
        /*03cc*/ 	.word	0x00000017
        /*03d0*/ 	.word	0x000000b0
        /*03d4*/ 	.short	0x010a
        /*03d6*/ 	.byte	0x3f
	.zero		1


	//   ....[53]....
        /*03d8*/ 	.word	0x0000b840
        /*03dc*/ 	.word	0x00000003
        /*03e0*/ 	.word	0x00000178
        /*03e4*/ 	.short	0x0101
        /*03e6*/ 	.byte	0x3f
	.zero		1


	//   ....[54]....
        /*03e8*/ 	.word	0x0000bfa0
        /*03ec*/ 	.word	0x00000007
        /*03f0*/ 	.word	0x00000000
        /*03f4*/ 	.short	0x010a
        /*03f6*/ 	.byte	0x3f
	.zero		1


	//   ....[55]....
        /*03f8*/ 	.word	0x0000c020
        /*03fc*/ 	.word	0x00000008
        /*0400*/ 	.word	0x00000000
        /*0404*/ 	.short	0x010a
        /*0406*/ 	.byte	0x3f
	.zero		1


	//   ....[56]....
        /*0408*/ 	.word	0x0000c0b0
        /*040c*/ 	.word	0x00000009
        /*0410*/ 	.word	0x00000000
        /*0414*/ 	.short	0x010a
        /*0416*/ 	.byte	0x3f
	.zero		1


	//   ....[57]....
        /*0418*/ 	.word	0x0000c140
        /*041c*/ 	.word	0x00000008
        /*0420*/ 	.word	0x00000000
        /*0424*/ 	.short	0x010a
        /*0426*/ 	.byte	0x3f
	.zero		1


	//   ....[58]....
        /*0428*/ 	.word	0x0000c1d0
        /*042c*/ 	.word	0x00000009
        /*0430*/ 	.word	0x00000000
        /*0434*/ 	.short	0x010a
        /*0436*/ 	.byte	0x3f
	.zero		1


	//   ....[59]....
        /*0438*/ 	.word	0x0000c260
        /*043c*/ 	.word	0x00000008
        /*0440*/ 	.word	0x00000000
        /*0444*/ 	.short	0x010a
        /*0446*/ 	.byte	0x3f
	.zero		1


	//   ....[60]....
        /*0448*/ 	.word	0x0000c2f0
        /*044c*/ 	.word	0x00000009
        /*0450*/ 	.word	0x00000000
        /*0454*/ 	.short	0x010a
        /*0456*/ 	.byte	0x3f
	.zero		1


	//   ....[61]....
        /*0458*/ 	.word	0x0000c380
        /*045c*/ 	.word	0x00000008
        /*0460*/ 	.word	0x00000000
        /*0464*/ 	.short	0x010a
        /*0466*/ 	.byte	0x3f
	.zero		1


	//   ....[62]....
        /*0468*/ 	.word	0x0000c410
        /*046c*/ 	.word	0x00000009
        /*0470*/ 	.word	0x00000000
        /*0474*/ 	.short	0x010a
        /*0476*/ 	.byte	0x3f
	.zero		1


	//   ....[63]....
        /*0478*/ 	.word	0x0000c4a0
        /*047c*/ 	.word	0x00000008
        /*0480*/ 	.word	0x00000000
        /*0484*/ 	.short	0x010a
        /*0486*/ 	.byte	0x3f
	.zero		1


	//   ....[64]....
        /*0488*/ 	.word	0x0000c530
        /*048c*/ 	.word	0x00000009
        /*0490*/ 	.word	0x00000000
        /*0494*/ 	.short	0x010a
        /*0496*/ 	.byte	0x3f
	.zero		1


	//   ....[65]....
        /*0498*/ 	.word	0x0000c5c0
        /*049c*/ 	.word	0x00000008
        /*04a0*/ 	.word	0x00000000
        /*04a4*/ 	.short	0x010a
        /*04a6*/ 	.byte	0x3f
	.zero		1


	//   ....[66]....
        /*04a8*/ 	.word	0x0000c650
        /*04ac*/ 	.word	0x00000009
        /*04b0*/ 	.word	0x00000000
        /*04b4*/ 	.short	0x010a
        /*04b6*/ 	.byte	0x3f
	.zero		1


	//   ....[67]....
        /*04b8*/ 	.word	0x0000c6e0
        /*04bc*/ 	.word	0x00000008
        /*04c0*/ 	.word	0x00000000
        /*04c4*/ 	.short	0x010a
        /*04c6*/ 	.byte	0x3f
	.zero		1


	//   ....[68]....
        /*04c8*/ 	.word	0x0000c770
        /*04cc*/ 	.word	0x00000009
        /*04d0*/ 	.word	0x00000000
        /*04d4*/ 	.short	0x010a
        /*04d6*/ 	.byte	0x3f
	.zero		1


	//   ....[69]....
        /*04d8*/ 	.word	0x0000c800
        /*04dc*/ 	.word	0x00000008
        /*04e0*/ 	.word	0x00000000
        /*04e4*/ 	.short	0x010a
        /*04e6*/ 	.byte	0x3f
	.zero		1


	//   ....[70]....
        /*04e8*/ 	.word	0x0000c890
        /*04ec*/ 	.word	0x00000009
        /*04f0*/ 	.word	0x00000000
        /*04f4*/ 	.short	0x010a
        /*04f6*/ 	.byte	0x3f
	.zero		1


	//   ....[71]....
        /*04f8*/ 	.word	0x0000c920
        /*04fc*/ 	.word	0x00000008
        /*0500*/ 	.word	0x00000000
        /*0504*/ 	.short	0x010a
        /*0506*/ 	.byte	0x3f
	.zero		1


	//   ....[72]....
        /*0508*/ 	.word	0x0000c9b0
        /*050c*/ 	.word	0x00000009
        /*0510*/ 	.word	0x00000000
        /*0514*/ 	.short	0x010a
        /*0516*/ 	.byte	0x3f
	.zero		1


	//   ....[73]....
        /*0518*/ 	.word	0x0000ca40
        /*051c*/ 	.word	0x00000008
        /*0520*/ 	.word	0x00000000
        /*0524*/ 	.short	0x010a
        /*0526*/ 	.byte	0x3f
	.zero		1


	//   ....[74]....
        /*0528*/ 	.word	0x0000cad0
        /*052c*/ 	.word	0x0000000b
        /*0530*/ 	.word	0x00000000
        /*0534*/ 	.short	0x010a
        /*0536*/ 	.byte	0x3f
	.zero		1


	//   ....[75]....
        /*0538*/ 	.word	0x0000cb60
        /*053c*/ 	.word	0x00000003
        /*0540*/ 	.word	0x00000000
        /*0544*/ 	.short	0x010a
        /*0546*/ 	.byte	0x3f
	.zero		1


	//   ....[76]....
        /*0548*/ 	.word	0x0000cbc0
        /*054c*/ 	.word	0x00000003
        /*0550*/ 	.word	0x00000000
        /*0554*/ 	.short	0x010a
        /*0556*/ 	.byte	0x3f
	.zero		1


	//   ....[77]....
        /*0558*/ 	.word	0x0000cc20
        /*055c*/ 	.word	0x00000006
        /*0560*/ 	.word	0x00000000
        /*0564*/ 	.short	0x010a
        /*0566*/ 	.byte	0x3f
	.zero		1


	//   ....[78]....
        /*0568*/ 	.word	0x0000ccf0
        /*056c*/ 	.word	0x00000017
        /*0570*/ 	.word	0x000000b0
        /*0574*/ 	.short	0x010a
        /*0576*/ 	.byte	0x3f
	.zero		1


	//   ....[79]....
        /*0578*/ 	.word	0x0000cdc0
        /*057c*/ 	.word	0x00000007
        /*0580*/ 	.word	0x00000000
        /*0584*/ 	.short	0x010a
        /*0586*/ 	.byte	0x3f
	.zero		1


	//   ....[80]....
        /*0588*/ 	.word	0x0000ce10
        /*058c*/ 	.word	0x00000008
        /*0590*/ 	.word	0x00000000
        /*0594*/ 	.short	0x010a
        /*0596*/ 	.byte	0x3f
	.zero		1


	//   ....[81]....
        /*0598*/ 	.word	0x0000ce60
        /*059c*/ 	.word	0x00000009
        /*05a0*/ 	.word	0x00000000
        /*05a4*/ 	.short	0x010a
        /*05a6*/ 	.byte	0x3f
	.zero		1


	//   ....[82]....
        /*05a8*/ 	.word	0x0000ceb0
        /*05ac*/ 	.word	0x00000008
        /*05b0*/ 	.word	0x00000000
        /*05b4*/ 	.short	0x010a
        /*05b6*/ 	.byte	0x3f
	.zero		1


	//   ....[83]....
        /*05b8*/ 	.word	0x0000cf00
        /*05bc*/ 	.word	0x00000009
        /*05c0*/ 	.word	0x00000000
        /*05c4*/ 	.short	0x010a
        /*05c6*/ 	.byte	0x3f
	.zero		1


	//   ....[84]....
        /*05c8*/ 	.word	0x0000cf50
        /*05cc*/ 	.word	0x00000008
        /*05d0*/ 	.word	0x00000000
        /*05d4*/ 	.short	0x010a
        /*05d6*/ 	.byte	0x3f
	.zero		1


	//   ....[85]....
        /*05d8*/ 	.word	0x0000cfa0
        /*05dc*/ 	.word	0x00000009
        /*05e0*/ 	.word	0x00000000
        /*05e4*/ 	.short	0x010a
        /*05e6*/ 	.byte	0x3f
	.zero		1


	//   ....[86]....
        /*05e8*/ 	.word	0x0000cff0
        /*05ec*/ 	.word	0x00000008
        /*05f0*/ 	.word	0x00000000
        /*05f4*/ 	.short	0x010a
        /*05f6*/ 	.byte	0x3f
	.zero		1


	//   ....[87]....
        /*05f8*/ 	.word	0x0000d040
        /*05fc*/ 	.word	0x00000009
        /*0600*/ 	.word	0x00000000
        /*0604*/ 	.short	0x010a
        /*0606*/ 	.byte	0x3f
	.zero		1


	//   ....[88]....
        /*0608*/ 	.word	0x0000d090
        /*060c*/ 	.word	0x00000008
        /*0610*/ 	.word	0x00000000
        /*0614*/ 	.short	0x010a
        /*0616*/ 	.byte	0x3f
	.zero		1


	//   ....[89]....
        /*0618*/ 	.word	0x0000d0e0
        /*061c*/ 	.word	0x00000009
        /*0620*/ 	.word	0x00000000
        /*0624*/ 	.short	0x010a
        /*0626*/ 	.byte	0x3f
	.zero		1


	//   ....[90]....
        /*0628*/ 	.word	0x0000d130
        /*062c*/ 	.word	0x00000008
        /*0630*/ 	.word	0x00000000
        /*0634*/ 	.short	0x010a
        /*0636*/ 	.byte	0x3f
	.zero		1


	//   ....[91]....
        /*0638*/ 	.word	0x0000d180
        /*063c*/ 	.word	0x00000009
        /*0640*/ 	.word	0x00000000
        /*0644*/ 	.short	0x010a
        /*0646*/ 	.byte	0x3f
	.zero		1


	//   ....[92]....
        /*0648*/ 	.word	0x0000d1d0
        /*064c*/ 	.word	0x00000008
        /*0650*/ 	.word	0x00000000
        /*0654*/ 	.short	0x010a
        /*0656*/ 	.byte	0x3f
	.zero		1


	//   ....[93]....
        /*0658*/ 	.word	0x0000d220
        /*065c*/ 	.word	0x00000009
        /*0660*/ 	.word	0x00000000
        /*0664*/ 	.short	0x010a
        /*0666*/ 	.byte	0x3f
	.zero		1


	//   ....[94]....
        /*0668*/ 	.word	0x0000d270
        /*066c*/ 	.word	0x00000008
        /*0670*/ 	.word	0x00000000
        /*0674*/ 	.short	0x010a
        /*0676*/ 	.byte	0x3f
	.zero		1


	//   ....[95]....
        /*0678*/ 	.word	0x0000d2c0
        /*067c*/ 	.word	0x00000009
        /*0680*/ 	.word	0x00000000
        /*0684*/ 	.short	0x010a
        /*0686*/ 	.byte	0x3f
	.zero		1


	//   ....[96]....
        /*0688*/ 	.word	0x0000d310
        /*068c*/ 	.word	0x00000008
        /*0690*/ 	.word	0x00000000
        /*0694*/ 	.short	0x010a
        /*0696*/ 	.byte	0x3f
	.zero		1


	//   ....[97]....
        /*0698*/ 	.word	0x0000d360
        /*069c*/ 	.word	0x00000009
        /*06a0*/ 	.word	0x00000000
        /*06a4*/ 	.short	0x010a
        /*06a6*/ 	.byte	0x3f
	.zero		1


	//   ....[98]....
        /*06a8*/ 	.word	0x0000d3b0
        /*06ac*/ 	.word	0x00000008
        /*06b0*/ 	.word	0x00000000
        /*06b4*/ 	.short	0x010a
        /*06b6*/ 	.byte	0x3f
	.zero		1


	//   ....[99]....
        /*06b8*/ 	.word	0x0000d400
        /*06bc*/ 	.word	0x0000000b
        /*06c0*/ 	.word	0x00000000
        /*06c4*/ 	.short	0x010a
        /*06c6*/ 	.byte	0x3f
	.zero		1


	//----- nvinfo : EIATTR_NUM_MBARRIERS
	.align		4
.L_35:
        /*06c8*/ 	.byte	0x03, 0x38
        /*06ca*/ 	.short	0x002e


	//----- nvinfo : EIATTR_EXIT_INSTR_OFFSETS
	.align		4
        /*06cc*/ 	.byte	0x04, 0x1c
        /*06ce*/ 	.short	(.L_37 - .L_36)


	//   ....[0]....
.L_36:
        /*06d0*/ 	.word	0x00000bc0


	//   ....[1]....
        /*06d4*/ 	.word	0x000013e0


	//   ....[2]....
        /*06d8*/ 	.word	0x0000abe0


	//   ....[3]....
        /*06dc*/ 	.word	0x0000b140


	//   ....[4]....
        /*06e0*/ 	.word	0x0000cbb0


	//----- nvinfo : EIATTR_MAX_THREADS
	.align		4
.L_37:
        /*06e4*/ 	.byte	0x04, 0x05
        /*06e6*/ 	.short	(.L_39 - .L_38)
.L_38:
        /*06e8*/ 	.word	0x00000180
        /*06ec*/ 	.word	0x00000001
        /*06f0*/ 	.word	0x00000001


	//----- nvinfo : EIATTR_CRS_STACK_SIZE
	.align		4
.L_39:
        /*06f4*/ 	.byte	0x04, 0x1e
        /*06f6*/ 	.short	(.L_41 - .L_40)
.L_40:
        /*06f8*/ 	.word	0x00000000


	//----- nvinfo : EIATTR_CBANK_PARAM_SIZE
	.align		4
.L_41:
        /*06fc*/ 	.byte	0x03, 0x19
        /*06fe*/ 	.short	0x0470


	//----- nvinfo : EIATTR_PARAM_CBANK
	.align		4
        /*0700*/ 	.byte	0x04, 0x0a
        /*0702*/ 	.short	(.L_43 - .L_42)
	.align		4
.L_42:
        /*0704*/ 	.word	index@(.nv.constant0._ZN7cutlass13device_kernelINS_4gemm6kernel13GemmUniversalIN4cute5tupleIJiiiiEEENS1_10collective13CollectiveMmaINS1_34MainloopSm90TmaGmmaWarpSpecializedILi22ENS5_IJNS4_1CILi2EEENSA_ILi1EEESC_EEENS1_35KernelTmaWarpSpecializedCooperativeEEENS5_IJNSA_ILi192EEENSA_ILi128EEENSA_ILi16EEEEEENS_10bfloat16_tENS5_IJlSC_lEEESK_SL_NS4_8TiledMMAINS4_8MMA_AtomIJNS4_4SM904GMMA28MMA_64x128x16_F32BF16BF16_SSILNSP_5MajorE0ELSR_0ELNSP_7ScaleInE1ELSS_1EEEEEENS4_6LayoutISD_NS5_IJSC_NSA_ILi0EEESW_EEEEENS5_IJNS4_10UnderscoreESZ_SZ_EEEEENS4_13SM90_TMA_LOADENS4_14ComposedLayoutINS4_7SwizzleILi1ELi4ELi3EEENS4_18smem_ptr_flag_bitsILi16EEENSV_INS5_IJNSA_ILi8EEESI_EEENS5_IJSI_SC_EEEEEEEvNS4_8identityENS4_23SM90_TMA_LOAD_MULTICASTES1C_vS1D_EENS_8epilogue10collective6detail29Sm90TmaWarpSpecializedAdapterINS1H_15DefaultEpilogueISK_SL_SL_NS1G_6thread17LinearCombinationISK_Li1EffLNS1L_9ScaleType4KindE0ELNS_15FloatRoundStyleE2ESK_EENS1_15EpilogueDefaultEEEEEvvEEEEvNT_6ParamsE)
        /*0708*/ 	.short	0x0210
        /*070a*/ 	.short	0x0470


	//----- nvinfo : EIATTR_SW_WAR
	.align		4
.L_43:
        /*070c*/ 	.byte	0x04, 0x36
        /*070e*/ 	.short	(.L_45 - .L_44)
.L_44:
        /*0710*/ 	.word	0x00000008
.L_45:


//--------------------- .nv.callgraph             --------------------------
	.section	.nv.callgraph,"",@"SHT_CUDA_CALLGRAPH"
	.align	4
	.sectionentsize	8
	.align		4
        /*0000*/ 	.word	0x00000000
	.align		4
        /*0004*/ 	.word	0xffffffff
	.align		4
        /*0008*/ 	.word	index@(_ZN7cutlass13device_kernelINS_4gemm6kernel13GemmUniversalIN4cute5tupleIJiiiiEEENS1_10collective13CollectiveMmaINS1_34MainloopSm90TmaGmmaWarpSpecializedILi22ENS5_IJNS4_1CILi2EEENSA_ILi1EEESC_EEENS1_35KernelTmaWarpSpecializedCooperativeEEENS5_IJNSA_ILi192EEENSA_ILi128EEENSA_ILi16EEEEEENS_10bfloat16_tENS5_IJlSC_lEEESK_SL_NS4_8TiledMMAINS4_8MMA_AtomIJNS4_4SM904GMMA28MMA_64x128x16_F32BF16BF16_SSILNSP_5MajorE0ELSR_0ELNSP_7ScaleInE1ELSS_1EEEEEENS4_6LayoutISD_NS5_IJSC_NSA_ILi0EEESW_EEEEENS5_IJNS4_10UnderscoreESZ_SZ_EEEEENS4_13SM90_TMA_LOADENS4_14ComposedLayoutINS4_7SwizzleILi1ELi4ELi3EEENS4_18smem_ptr_flag_bitsILi16EEENSV_INS5_IJNSA_ILi8EEESI_EEENS5_IJSI_SC_EEEEEEEvNS4_8identityENS4_23SM90_TMA_LOAD_MULTICASTES1C_vS1D_EENS_8epilogue10collective6detail29Sm90TmaWarpSpecializedAdapterINS1H_15DefaultEpilogueISK_SL_SL_NS1G_6thread17LinearCombinationISK_Li1EffLNS1L_9ScaleType4KindE0ELNS_15FloatRoundStyleE2ESK_EENS1_15EpilogueDefaultEEEEEvvEEEEvNT_6ParamsE)
	.align		4
        /*000c*/ 	.word	index@(__assertfail)
	.align		4
        /*0010*/ 	.word	0x00000000
	.align		4
        /*0014*/ 	.word	0xfffffffe
	.align		4
        /*0018*/ 	.word	0x00000000
	.align		4
        /*001c*/ 	.word	0xfffffffd
	.align		4
        /*0020*/ 	.word	0x00000000
	.align		4
        /*0024*/ 	.word	0xfffffffc


//--------------------- .nv.constant4             --------------------------
	.section	.nv.constant4,"a",@progbits
	.align	8
	.align		8
.nv.constant4:
        /*0000*/ 	.dword	__assertfail
	.align		8
        /*0008*/ 	.dword	__unnamed_1
	.align		8
        /*0010*/ 	.dword	_ZN39_INTERNAL_b859410e_4_k_cu_280e08ca_75634cuda3std3__45__cpo5beginE
	.align		8
        /*0018*/ 	.dword	_ZN39_INTERNAL_b859410e_4_k_cu_280e08ca_75634cuda3std3__45__cpo3endE
	.align		8
        /*0020*/ 	.dword	_ZN39_INTERNAL_b859410e_4_k_cu_280e08ca_75634cuda3std3__45__cpo6cbeginE
	.align		8
        /*0028*/ 	.dword	_ZN39_INTERNAL_b859410e_4_k_cu_280e08ca_75634cuda3std3__45__cpo4cendE
	.align		8
        /*0030*/ 	.dword	_ZN39_INTERNAL_b859410e_4_k_cu_280e08ca_75634cuda3std3__441_GLOBAL__N__b859410e_4_k_cu_280e08ca_75636ignoreE
	.align		8
        /*0038*/ 	.dword	_ZN39_INTERNAL_b859410e_4_k_cu_280e08ca_75634cuda3std3__419piecewise_constructE
	.align		8
        /*0040*/ 	.dword	_ZN39_INTERNAL_b859410e_4_k_cu_280e08ca_75634cuda3std3__48in_placeE
	.align		8
        /*0048*/ 	.dword	_ZN39_INTERNAL_b859410e_4_k_cu_280e08ca_75634cuda3std6ranges3__45__cpo4swapE
	.align		8
        /*0050*/ 	.dword	_ZN39_INTERNAL_b859410e_4_k_cu_280e08ca_75634cuda3std6ranges3__45__cpo9iter_moveE
	.align		8
        /*0058*/ 	.dword	_ZN39_INTERNAL_b859410e_4_k_cu_280e08ca_75634cute7productE
	.align		8
        /*0060*/ 	.dword	_ZN39_INTERNAL_b859410e_4_k_cu_280e08ca_75634cute1_E
	.align		8
        /*0068*/ 	.dword	$str$22
	.align		8
        /*0070*/ 	.dword	$str$23


//--------------------- .text._ZN7cutlass13device_kernelINS_4gemm6kernel13GemmUniversalIN4cute5tupleIJiiiiEEENS1_10collective13CollectiveMmaINS1_34MainloopSm90TmaGmmaWarpSpecializedILi22ENS5_IJNS4_1CILi2EEENSA_ILi1EEESC_EEENS1_35KernelTmaWarpSpecializedCooperativeEEENS5_IJNSA_ILi192EEENSA_ILi128EEENSA_ILi16EEEEEENS_10bfloat16_tENS5_IJlSC_lEEESK_SL_NS4_8TiledMMAINS4_8MMA_AtomIJNS4_4SM904GMMA28MMA_64x128x16_F32BF16BF16_SSILNSP_5MajorE0ELSR_0ELNSP_7ScaleInE1ELSS_1EEEEEENS4_6LayoutISD_NS5_IJSC_NSA_ILi0EEESW_EEEEENS5_IJNS4_10UnderscoreESZ_SZ_EEEEENS4_13SM90_TMA_LOADENS4_14ComposedLayoutINS4_7SwizzleILi1ELi4ELi3EEENS4_18smem_ptr_flag_bitsILi16EEENSV_INS5_IJNSA_ILi8EEESI_EEENS5_IJSI_SC_EEEEEEEvNS4_8identityENS4_23SM90_TMA_LOAD_MULTICASTES1C_vS1D_EENS_8epilogue10collective6detail29Sm90TmaWarpSpecializedAdapterINS1H_15DefaultEpilogueISK_SL_SL_NS1G_6thread17LinearCombinationISK_Li1EffLNS1L_9ScaleType4KindE0ELNS_15FloatRoundStyleE2ESK_EENS1_15EpilogueDefaultEEEEEvvEEEEvNT_6ParamsE --------------------------
	.section	.text._ZN7cutlass13device_kernelINS_4gemm6kernel13GemmUniversalIN4cute5tupleIJiiiiEEENS1_10collective13CollectiveMmaINS1_34MainloopSm90TmaGmmaWarpSpecializedILi22ENS5_IJNS4_1CILi2EEENSA_ILi1EEESC_EEENS1_35KernelTmaWarpSpecializedCooperativeEEENS5_IJNSA_ILi192EEENSA_ILi128EEENSA_ILi16EEEEEENS_10bfloat16_tENS5_IJlSC_lEEESK_SL_NS4_8TiledMMAINS4_8MMA_AtomIJNS4_4SM904GMMA28MMA_64x128x16_F32BF16BF16_SSILNSP_5MajorE0ELSR_0ELNSP_7ScaleInE1ELSS_1EEEEEENS4_6LayoutISD_NS5_IJSC_NSA_ILi0EEESW_EEEEENS5_IJNS4_10UnderscoreESZ_SZ_EEEEENS4_13SM90_TMA_LOADENS4_14ComposedLayoutINS4_7SwizzleILi1ELi4ELi3EEENS4_18smem_ptr_flag_bitsILi16EEENSV_INS5_IJNSA_ILi8EEESI_EEENS5_IJSI_SC_EEEEEEEvNS4_8identityENS4_23SM90_TMA_LOAD_MULTICASTES1C_vS1D_EENS_8epilogue10collective6detail29Sm90TmaWarpSpecializedAdapterINS1H_15DefaultEpilogueISK_SL_SL_NS1G_6thread17LinearCombinationISK_Li1EffLNS1L_9ScaleType4KindE0ELNS_15FloatRoundStyleE2ESK_EENS1_15EpilogueDefaultEEEEEvvEEEEvNT_6ParamsE,"ax",@progbits
	.align	128
.text._ZN7cutlass13device_kernelINS_4gemm6kernel13GemmUniversalIN4cute5tupleIJiiiiEEENS1_10collective13CollectiveMmaINS1_34MainloopSm90TmaGmmaWarpSpecializedILi22ENS5_IJNS4_1CILi2EEENSA_ILi1EEESC_EEENS1_35KernelTmaWarpSpecializedCooperativeEEENS5_IJNSA_ILi192EEENSA_ILi128EEENSA_ILi16EEEEEENS_10bfloat16_tENS5_IJlSC_lEEESK_SL_NS4_8TiledMMAINS4_8MMA_AtomIJNS4_4SM904GMMA28MMA_64x128x16_F32BF16BF16_SSILNSP_5MajorE0ELSR_0ELNSP_7ScaleInE1ELSS_1EEEEEENS4_6LayoutISD_NS5_IJSC_NSA_ILi0EEESW_EEEEENS5_IJNS4_10UnderscoreESZ_SZ_EEEEENS4_13SM90_TMA_LOADENS4_14ComposedLayoutINS4_7SwizzleILi1ELi4ELi3EEENS4_18smem_ptr_flag_bitsILi16EEENSV_INS5_IJNSA_ILi8EEESI_EEENS5_IJSI_SC_EEEEEEEvNS4_8identityENS4_23SM90_TMA_LOAD_MULTICASTES1C_vS1D_EENS_8epilogue10collective6detail29Sm90TmaWarpSpecializedAdapterINS1H_15DefaultEpilogueISK_SL_SL_NS1G_6thread17LinearCombinationISK_Li1EffLNS1L_9ScaleType4KindE0ELNS_15FloatRoundStyleE2ESK_EENS1_15EpilogueDefaultEEEEEvvEEEEvNT_6ParamsE:
        .type           _ZN7cutlass13device_kernelINS_4gemm6kernel13GemmUniversalIN4cute5tupleIJiiiiEEENS1_10collective13CollectiveMmaINS1_34MainloopSm90TmaGmmaWarpSpecializedILi22ENS5_IJNS4_1CILi2EEENSA_ILi1EEESC_EEENS1_35KernelTmaWarpSpecializedCooperativeEEENS5_IJNSA_ILi192EEENSA_ILi128EEENSA_ILi16EEEEEENS_10bfloat16_tENS5_IJlSC_lEEESK_SL_NS4_8TiledMMAINS4_8MMA_AtomIJNS4_4SM904GMMA28MMA_64x128x16_F32BF16BF16_SSILNSP_5MajorE0ELSR_0ELNSP_7ScaleInE1ELSS_1EEEEEENS4_6LayoutISD_NS5_IJSC_NSA_ILi0EEESW_EEEEENS5_IJNS4_10UnderscoreESZ_SZ_EEEEENS4_13SM90_TMA_LOADENS4_14ComposedLayoutINS4_7SwizzleILi1ELi4ELi3EEENS4_18smem_ptr_flag_bitsILi16EEENSV_INS5_IJNSA_ILi8EEESI_EEENS5_IJSI_SC_EEEEEEEvNS4_8identityENS4_23SM90_TMA_LOAD_MULTICASTES1C_vS1D_EENS_8epilogue10collective6detail29Sm90TmaWarpSpecializedAdapterINS1H_15DefaultEpilogueISK_SL_SL_NS1G_6thread17LinearCombinationISK_Li1EffLNS1L_9ScaleType4KindE0ELNS_15FloatRoundStyleE2ESK_EENS1_15EpilogueDefaultEEEEEvvEEEEvNT_6ParamsE,@function
        .size           _ZN7cutlass13device_kernelINS_4gemm6kernel13GemmUniversalIN4cute5tupleIJiiiiEEENS1_10collective13CollectiveMmaINS1_34MainloopSm90TmaGmmaWarpSpecializedILi22ENS5_IJNS4_1CILi2EEENSA_ILi1EEESC_EEENS1_35KernelTmaWarpSpecializedCooperativeEEENS5_IJNSA_ILi192EEENSA_ILi128EEENSA_ILi16EEEEEENS_10bfloat16_tENS5_IJlSC_lEEESK_SL_NS4_8TiledMMAINS4_8MMA_AtomIJNS4_4SM904GMMA28MMA_64x128x16_F32BF16BF16_SSILNSP_5MajorE0ELSR_0ELNSP_7ScaleInE1ELSS_1EEEEEENS4_6LayoutISD_NS5_IJSC_NSA_ILi0EEESW_EEEEENS5_IJNS4_10UnderscoreESZ_SZ_EEEEENS4_13SM90_TMA_LOADENS4_14ComposedLayoutINS4_7SwizzleILi1ELi4ELi3EEENS4_18smem_ptr_flag_bitsILi16EEENSV_INS5_IJNSA_ILi8EEESI_EEENS5_IJSI_SC_EEEEEEEvNS4_8identityENS4_23SM90_TMA_LOAD_MULTICASTES1C_vS1D_EENS_8epilogue10collective6detail29Sm90TmaWarpSpecializedAdapterINS1H_15DefaultEpilogueISK_SL_SL_NS1G_6thread17LinearCombinationISK_Li1EffLNS1L_9ScaleType4KindE0ELNS_15FloatRoundStyleE2ESK_EENS1_15EpilogueDefaultEEEEEvvEEEEvNT_6ParamsE,(.L_x_360 - _ZN7cutlass13device_kernelINS_4gemm6kernel13GemmUniversalIN4cute5tupleIJiiiiEEENS1_10collective13CollectiveMmaINS1_34MainloopSm90TmaGmmaWarpSpecializedILi22ENS5_IJNS4_1CILi2EEENSA_ILi1EEESC_EEENS1_35KernelTmaWarpSpecializedCooperativeEEENS5_IJNSA_ILi192EEENSA_ILi128EEENSA_ILi16EEEEEENS_10bfloat16_tENS5_IJlSC_lEEESK_SL_NS4_8TiledMMAINS4_8MMA_AtomIJNS4_4SM904GMMA28MMA_64x128x16_F32BF16BF16_SSILNSP_5MajorE0ELSR_0ELNSP_7ScaleInE1ELSS_1EEEEEENS4_6LayoutISD_NS5_IJSC_NSA_ILi0EEESW_EEEEENS5_IJNS4_10UnderscoreESZ_SZ_EEEEENS4_13SM90_TMA_LOADENS4_14ComposedLayoutINS4_7SwizzleILi1ELi4ELi3EEENS4_18smem_ptr_flag_bitsILi16EEENSV_INS5_IJNSA_ILi8EEESI_EEENS5_IJSI_SC_EEEEEEEvNS4_8identityENS4_23SM90_TMA_LOAD_MULTICASTES1C_vS1D_EENS_8epilogue10collective6detail29Sm90TmaWarpSpecializedAdapterINS1H_15DefaultEpilogueISK_SL_SL_NS1G_6thread17LinearCombinationISK_Li1EffLNS1L_9ScaleType4KindE0ELNS_15FloatRoundStyleE2ESK_EENS1_15EpilogueDefaultEEEEEvvEEEEvNT_6ParamsE)
        .other          _ZN7cutlass13device_kernelINS_4gemm6kernel13GemmUniversalIN4cute5tupleIJiiiiEEENS1_10collective13CollectiveMmaINS1_34MainloopSm90TmaGmmaWarpSpecializedILi22ENS5_IJNS4_1CILi2EEENSA_ILi1EEESC_EEENS1_35KernelTmaWarpSpecializedCooperativeEEENS5_IJNSA_ILi192EEENSA_ILi128EEENSA_ILi16EEEEEENS_10bfloat16_tENS5_IJlSC_lEEESK_SL_NS4_8TiledMMAINS4_8MMA_AtomIJNS4_4SM904GMMA28MMA_64x128x16_F32BF16BF16_SSILNSP_5MajorE0ELSR_0ELNSP_7ScaleInE1ELSS_1EEEEEENS4_6LayoutISD_NS5_IJSC_NSA_ILi0EEESW_EEEEENS5_IJNS4_10UnderscoreESZ_SZ_EEEEENS4_13SM90_TMA_LOADENS4_14ComposedLayoutINS4_7SwizzleILi1ELi4ELi3EEENS4_18smem_ptr_flag_bitsILi16EEENSV_INS5_IJNSA_ILi8EEESI_EEENS5_IJSI_SC_EEEEEEEvNS4_8identityENS4_23SM90_TMA_LOAD_MULTICASTES1C_vS1D_EENS_8epilogue10collective6detail29Sm90TmaWarpSpecializedAdapterINS1H_15DefaultEpilogueISK_SL_SL_NS1G_6thread17LinearCombinationISK_Li1EffLNS1L_9ScaleType4KindE0ELNS_15FloatRoundStyleE2ESK_EENS1_15EpilogueDefaultEEEEEvvEEEEvNT_6ParamsE,@"STO_CUDA_ENTRY STV_DEFAULT"
_ZN7cutlass13device_kernelINS_4gemm6kernel13GemmUniversalIN4cute5tupleIJiiiiEEENS1_10collective13CollectiveMmaINS1_34MainloopSm90TmaGmmaWarpSpecializedILi22ENS5_IJNS4_1CILi2EEENSA_ILi1EEESC_EEENS1_35KernelTmaWarpSpecializedCooperativeEEENS5_IJNSA_ILi192EEENSA_ILi128EEENSA_ILi16EEEEEENS_10bfloat16_tENS5_IJlSC_lEEESK_SL_NS4_8TiledMMAINS4_8MMA_AtomIJNS4_4SM904GMMA28MMA_64x128x16_F32BF16BF16_SSILNSP_5MajorE0ELSR_0ELNSP_7ScaleInE1ELSS_1EEEEEENS4_6LayoutISD_NS5_IJSC_NSA_ILi0EEESW_EEEEENS5_IJNS4_10UnderscoreESZ_SZ_EEEEENS4_13SM90_TMA_LOADENS4_14ComposedLayoutINS4_7SwizzleILi1ELi4ELi3EEENS4_18smem_ptr_flag_bitsILi16EEENSV_INS5_IJNSA_ILi8EEESI_EEENS5_IJSI_SC_EEEEEEEvNS4_8identityENS4_23SM90_TMA_LOAD_MULTICASTES1C_vS1D_EENS_8epilogue10collective6detail29Sm90TmaWarpSpecializedAdapterINS1H_15DefaultEpilogueISK_SL_SL_NS1G_6thread17LinearCombinationISK_Li1EffLNS1L_9ScaleType4KindE0ELNS_15FloatRoundStyleE2ESK_EENS1_15EpilogueDefaultEEEEEvvEEEEvNT_6ParamsE:
[----:B------:R-:W0:Y:S01]  /*0000*/  LDC R1, c[0x0][0x28] ;  /* 0x00000a00ff017b82 */ /* 0x000e220000000800 */
[----:B------:R-:W1:Y:S01]  /*0010*/  S2R R18, SR_TID.X ;  /* 0x0000000000127919 */ /* 0x000e620000002100 */
[----:B------:R-:W-:Y:S01]  /*0020*/  ELECT P0, URZ, PT ;  /* 0x00000000003f782f */ /* 0x000fe20003800000 */
[----:B------:R-:W-:Y:S01]  /*0030*/  BSSY B0, `(.L_x_0) ;  /* 0x000000f000007945 */ /* 0x000fe20003800000 */
[--C-:B-1----:R-:W-:Y:S02]  /*0040*/  SHF.R.U32.HI R0, RZ, 0x5, R18.reuse ;  /* 0x00000005ff007819 */ /* 0x102fe40000011612 */
[----:B------:R-:W-:-:S03]  /*0050*/  SHF.R.U32.HI R3, RZ, 0x7, R18 ;  /* 0x00000007ff037819 */ /* 0x000fc60000011612 */
[----:B------:R-:W1:Y:S04]  /*0060*/  SHFL.IDX PT, R2, R0, RZ, 0x1f ;  /* 0x00001fff00027589 */ /* 0x000e6800000e0000 */
[----:B------:R2:W3:Y:S01]  /*0070*/  SHFL.IDX PT, R5, R3, RZ, 0x1f ;  /* 0x00001fff03057589 */ /* 0x0004e200000e0000 */
[----:B-1----:R-:W-:-:S13]  /*0080*/  ISETP.NE.OR P0, PT, R2, RZ, !P0 ;  /* 0x000000ff0200720c */ /* 0x002fda0004705670 */
[----:B0-23--:R-:W-:Y:S05]  /*0090*/  @P0 BRA `(.L_x_1) ;  /* 0x0000000000200947 */ /* 0x00dfea0003800000 */
[----:B------:R-:W-:Y:S02]  /*00a0*/  ULDC.64 UR4, c[0x0][0x198] ;  /* 0x0000660000047ab9 */ /* 0x000fe40000000a00 */
[----:B------:R-:W-:Y:S02]  /*00b0*/  UIADD3 UR6, UP0, UR4, 0xf0, URZ ;  /* 0x000000f004067890 */ /* 0x000fe4000ff1e03f */
[----:B------:R-:W-:Y:S02]  /*00c0*/  UIADD3 UR4, UP1, UR4, 0x1f0, URZ ;  /* 0x000001f004047890 */ /* 0x000fe4000ff3e03f */
[----:B------:R-:W-:Y:S02]  /*00d0*/  UIADD3.X UR7, URZ, UR5, URZ, UP0, !UPT ;  /* 0x000000053f077290 */ /* 0x000fe400087fe43f */
[----:B------:R-:W-:-:S07]  /*00e0*/  UIADD3.X UR5, URZ, UR5, URZ, UP1, !UPT ;  /* 0x000000053f057290 */ /* 0x000fce0008ffe43f */
[----:B------:R0:W-:Y:S02]  /*00f0*/  UTMACCTL.PF [UR6] ;  /* 0x00000000060079b9 */ /* 0x0001e40008040000 */
[----:B------:R0:W-:Y:S02]  /*0100*/  UTMACCTL.PF [UR4] ;  /* 0x00000000040079b9 */ /* 0x0001e40008040000 */
[----:B0-----:R-:W-:Y:S01]  /*0110*/  NOP ;  /* 0x0000000000007918 */ /* 0x001fe20000000000 */
.L_x_1:
[----:B------:R-:W-:Y:S05]  /*0120*/  BSYNC B0 ;  /* 0x0000000000007941 */ /* 0x000fea0003800000 */
.L_x_0:
[----:B------:R-:W0:Y:S02]  /*0130*/  SHFL.IDX PT, R3, R0, RZ, 0x1f ;  /* 0x00001fff00037589 */ /* 0x000e2400000e0000 */
[----:B0-----:R-:W-:-:S13]  /*0140*/  ISETP.NE.AND P0, PT, R3, RZ, PT ;  /* 0x000000ff0300720c */ /* 0x001fda0003f05270 */
[----:B------:R-:W-:Y:S05]  /*0150*/  @P0 BRA `(.L_x_2) ;  /* 0x0000000000f40947 */ /* 0x000fea0003800000 */
[----:B------:R-:W-:Y:S01]  /*0160*/  ELECT P0, URZ, PT ;  /* 0x00000000003f782f */ /* 0x000fe20003800000 */
[----:B------:R-:W-:-:S12]  /*0170*/  BSSY B0, `(.L_x_2) ;  /* 0x000003b000007945 */ /* 0x000fd80003800000 */
[----:B------:R-:W-:Y:S05]  /*0180*/  @!P0 BRA `(.L_x_3) ;  /* 0x0000000000e48947 */ /* 0x000fea0003800000 */
[----:B------:R-:W0:Y:S01]  /*0190*/  S2UR UR8, SR_CgaCtaId ;  /* 0x00000000000879c3 */ /* 0x000e220000008800 */
[----:B------:R-:W-:Y:S01]  /*01a0*/  UMOV UR4, 0x400 ;  /* 0x0000040000047882 */ /* 0x000fe20000000000 */
[----:B------:R-:W-:Y:S01]  /*01b0*/  UMOV UR5, 0x1 ;  /* 0x0000000100057882 */ /* 0x000fe20000000000 */
[----:B------:R-:W-:Y:S02]  /*01c0*/  UMOV UR6, 0x4 ;  /* 0x0000000400067882 */ /* 0x000fe40000000000 */
[----:B------:R-:W-:-:S04]  /*01d0*/  UIADD3 UR6, -UR6, 0x100000, URZ ;  /* 0x0010000006067890 */ /* 0x000fc8000fffe13f */
[----:B------:R-:W-:Y:S02]  /*01e0*/  USHF.L.U32 UR7, UR6, 0xb, URZ ;  /* 0x0000000b06077899 */ /* 0x000fe4000800063f */
[----:B------:R-:W-:Y:S02]  /*01f0*/  USHF.L.U32 UR6, UR6, 0x1, URZ ;  /* 0x0000000106067899 */ /* 0x000fe4000800063f */
[----:B0-----:R-:W-:Y:S02]  /*0200*/  ULEA UR8, UR8, UR4, 0x18 ;  /* 0x0000000408087291 */ /* 0x001fe4000f8ec03f */
[----:B------:R-:W-:-:S04]  /*0210*/  UIADD3 UR4, -UR5, 0x100000, URZ ;  /* 0x0010000005047890 */ /* 0x000fc8000fffe13f */
[----:B------:R-:W-:Y:S02]  /*0220*/  USHF.L.U32 UR5, UR4, 0xb, URZ ;  /* 0x0000000b04057899 */ /* 0x000fe4000800063f */
[----:B------:R-:W-:Y:S01]  /*0230*/  USHF.L.U32 UR4, UR4, 0x1, URZ ;  /* 0x0000000104047899 */ /* 0x000fe2000800063f */
[----:B------:R-:W0:Y:S11]  /*0240*/  FENCE.VIEW.ASYNC.S ;  /* 0x00000000000073c6 */ /* 0x000e360000000000 */
[----:B0-----:R0:W1:Y:S01]  /*0250*/  SYNCS.EXCH.64 URZ, [UR8], UR4 ;  /* 0x00000004083f75b2 */ /* 0x0010620008000100 */
[----:B------:R0:W2:Y:S01]  /*0260*/  SYNCS.EXCH.64 URZ, [UR8+0xb0], UR6 ;  /* 0x0000b006083f75b2 */ /* 0x0000a20008000100 */
[----:B------:R0:W3:Y:S01]  /*0270*/  SYNCS.EXCH.64 URZ, [UR8+0x8], UR4 ;  /* 0x00000804083f75b2 */ /* 0x0000e20008000100 */
[----:B------:R0:W4:Y:S01]  /*0280*/  SYNCS.EXCH.64 URZ, [UR8+0xb8], UR6 ;  /* 0x0000b806083f75b2 */ /* 0x0001220008000100 */
[----:B------:R0:W0:Y:S01]  /*0290*/  SYNCS.EXCH.64 URZ, [UR8+0x10], UR4 ;  /* 0x00001004083f75b2 */ /* 0x0000220008000100 */
        /* <DEDUP_REMOVED lines=39> */
[----:B-1234-:R-:W-:Y:S01]  /*0510*/  NOP ;  /* 0x0000000000007918 */ /* 0x01efe20000000000 */
.L_x_3:
[----:B0-----:R-:W-:Y:S05]  /*0520*/  BSYNC B0 ;  /* 0x0000000000007941 */ /* 0x001fea0003800000 */
.L_x_2:
[----:B------:R-:W-:Y:S01]  /*0530*/  SHF.R.S32.HI R7, RZ, 0x1f, R18 ;  /* 0x0000001fff077819 */ /* 0x000fe20000011412 */
[----:B------:R-:W0:Y:S01]  /*0540*/  SHFL.IDX PT, R0, R0, RZ, 0x1f ;  /* 0x00001fff00007589 */ /* 0x000e2200000e0000 */
[----:B------:R-:W1:Y:S01]  /*0550*/  S2UR UR8, SR_CTAID.X ;  /* 0x00000000000879c3 */ /* 0x000e620000002500 */
[----:B------:R-:W-:Y:S02]  /*0560*/  ELECT P0, URZ, PT ;  /* 0x00000000003f782f */ /* 0x000fe40003800000 */
[----:B------:R-:W-:Y:S01]  /*0570*/  LEA.HI R7, R7, R18, RZ, 0x7 ;  /* 0x0000001207077211 */ /* 0x000fe200078f38ff */
[----:B------:R-:W2:Y:S01]  /*0580*/  S2R R4, SR_CTAID.Y ;  /* 0x0000000000047919 */ /* 0x000ea20000002600 */
[----:B------:R-:W-:Y:S01]  /*0590*/  SHF.R.S32.HI R8, RZ, 0x1f, R3 ;  /* 0x0000001fff087819 */ /* 0x000fe20000011403 */
[----:B------:R-:W-:Y:S01]  /*05a0*/  ULDC UR4, c[0x0][0x150] ;  /* 0x0000540000047ab9 */ /* 0x000fe20000000800 */
[----:B------:R-:W-:Y:S01]  /*05b0*/  LOP3.LUT R7, R7, 0xffffff80, RZ, 0xc0, !PT ;  /* 0xffffff8007077812 */ /* 0x000fe200078ec0ff */
[----:B------:R-:W-:Y:S01]  /*05c0*/  NOP ;  /* 0x0000000000007918 */ /* 0x000fe20000000000 */
[----:B------:R-:W-:Y:S01]  /*05d0*/  LEA.HI R8, R8, R3, RZ, 0x2 ;  /* 0x0000000308087211 */ /* 0x000fe200078f10ff */
[----:B------:R-:W3:Y:S01]  /*05e0*/  LDC R10, c[0x0][0x144] ;  /* 0x00005100ff0a7b82 */ /* 0x000ee20000000800 */
[----:B------:R-:W-:Y:S01]  /*05f0*/  NOP ;  /* 0x0000000000007918 */ /* 0x000fe20000000000 */
[----:B------:R-:W-:Y:S01]  /*0600*/  IMAD.IADD R6, R18, 0x1, -R7 ;  /* 0x0000000112067824 */ /* 0x000fe200078e0a07 */
[----:B------:R-:W-:Y:S01]  /*0610*/  LOP3.LUT R8, R8, 0x3ffffffc, RZ, 0xc0, !PT ;  /* 0x3ffffffc08087812 */ /* 0x000fe200078ec0ff */
[----:B------:R-:W-:Y:S01]  /*0620*/  IMAD.MOV.U32 R22, RZ, RZ, 0x1 ;  /* 0x00000001ff167424 */ /* 0x000fe200078e00ff */
[----:B------:R-:W-:-:S02]  /*0630*/  ISETP.NE.AND P3, PT, R5, RZ, PT ;  /* 0x000000ff0500720c */ /* 0x000fc40003f65270 */
[----:B------:R-:W-:Y:S01]  /*0640*/  SHF.R.S32.HI R7, RZ, 0x1f, R6 ;  /* 0x0000001fff077819 */ /* 0x000fe20000011406 */
[----:B------:R-:W-:Y:S01]  /*0650*/  IMAD.IADD R8, R3, 0x1, -R8 ;  /* 0x0000000103087824 */ /* 0x000fe200078e0a08 */
[----:B------:R-:W4:Y:S02]  /*0660*/  LDC R13, c[0x0][0x140] ;  /* 0x00005000ff0d7b82 */ /* 0x000f240000000800 */
[----:B------:R-:W-:Y:S02]  /*0670*/  LEA.HI R7, R7, R6, RZ, 0x3 ;  /* 0x0000000607077211 */ /* 0x000fe400078f18ff */
[----:B0-----:R-:W-:Y:S02]  /*0680*/  ISETP.NE.OR P0, PT, R0, RZ, !P0 ;  /* 0x000000ff0000720c */ /* 0x001fe40004705670 */
[--C-:B------:R-:W-:Y:S02]  /*0690*/  SHF.R.S32.HI R0, RZ, 0x3, R7.reuse ;  /* 0x00000003ff007819 */ /* 0x100fe40000011407 */
[----:B------:R-:W-:-:S02]  /*06a0*/  SHF.R.S32.HI R7, RZ, 0x1f, R7 ;  /* 0x0000001fff077819 */ /* 0x000fc40000011407 */
[----:B-1----:R-:W-:Y:S02]  /*06b0*/  I2FP.F32.U32 R9, UR8 ;  /* 0x0000000800097c45 */ /* 0x002fe40008201000 */
[----:B------:R-:W-:-:S03]  /*06c0*/  LEA.HI R7, R7, R0, RZ, 0x2 ;  /* 0x0000000007077211 */ /* 0x000fc600078f10ff */
[----:B------:R-:W-:Y:S01]  /*06d0*/  FMUL R9, R9, UR4 ;  /* 0x0000000409097c20 */ /* 0x000fe20008400000 */
[----:B------:R-:W-:Y:S01]  /*06e0*/  LOP3.LUT R7, R7, 0xfffffffc, RZ, 0xc0, !PT ;  /* 0xfffffffc07077812 */ /* 0x000fe200078ec0ff */
[----:B------:R-:W-:Y:S01]  /*06f0*/  VOTEU.ALL UP0, P0 ;  /* 0x00000000003f7886 */ /* 0x000fe20000000000 */
[----:B--2---:R-:W-:Y:S01]  /*0700*/  I2FP.F32.U32 R3, R4 ;  /* 0x0000000400037245 */ /* 0x004fe20000201000 */
[----:B------:R-:W-:Y:S01]  /*0710*/  ULDC UR4, c[0x0][0x154] ;  /* 0x0000550000047ab9 */ /* 0x000fe20000000800 */
[----:B------:R-:W-:Y:S01]  /*0720*/  VOTEU.ALL UP1, P0 ;  /* 0x00000000003f7886 */ /* 0x000fe20000020000 */
[----:B------:R-:W0:Y:S01]  /*0730*/  F2I.U32.TRUNC.NTZ R9, R9 ;  /* 0x0000000900097305 */ /* 0x000e22000020f000 */
[----:B------:R-:W-:Y:S01]  /*0740*/  IMAD.IADD R7, R0, 0x1, -R7 ;  /* 0x0000000100077824 */ /* 0x000fe200078e0a07 */
[----:B------:R-:W1:Y:S01]  /*0750*/  @!UP0 S2UR UR7, SR_CgaCtaId ;  /* 0x00000000000789c3 */ /* 0x000e620000008800 */
[----:B------:R-:W-:Y:S01]  /*0760*/  FMUL R12, R3, UR4 ;  /* 0x00000004030c7c20 */ /* 0x000fe20008400000 */
[----:B------:R-:W-:Y:S01]  /*0770*/  UMOV UR4, 0x20 ;  /* 0x0000002000047882 */ /* 0x000fe20000000000 */
[----:B------:R-:W-:Y:S01]  /*0780*/  IMAD R8, R8, 0x4, R7 ;  /* 0x0000000408087824 */ /* 0x000fe200078e0207 */
[----:B------:R-:W-:Y:S01]  /*0790*/  @!UP0 UMOV UR6, 0x400 ;  /* 0x0000040000068882 */ /* 0x000fe20000000000 */
[----:B------:R-:W-:-:S04]  /*07a0*/  @!UP0 UIADD3 UR4, -UR4, 0x100000, URZ ;  /* 0x0010000004048890 */ /* 0x000fc8000fffe13f */
[----:B------:R-:W-:Y:S02]  /*07b0*/  @!UP0 USHF.L.U32 UR5, UR4, 0xb, URZ ;  /* 0x0000000b04058899 */ /* 0x000fe4000800063f */
[----:B------:R-:W-:Y:S01]  /*07c0*/  @!UP0 USHF.L.U32 UR4, UR4, 0x1, URZ ;  /* 0x0000000104048899 */ /* 0x000fe2000800063f */
[----:B----4-:R-:W-:Y:S01]  /*07d0*/  ISETP.EQ.U32.AND P2, PT, R13, 0x1, PT ;  /* 0x000000010d00780c */ /* 0x010fe20003f42070 */
[----:B------:R-:W2:Y:S01]  /*07e0*/  F2I.U32.TRUNC.NTZ R12, R12 ;  /* 0x0000000c000c7305 */ /* 0x000ea2000020f000 */
[----:B------:R-:W-:Y:S01]  /*07f0*/  LEA.HI R0, R8, R8, RZ, 0x1 ;  /* 0x0000000808007211 */ /* 0x000fe200078f08ff */
[----:B------:R-:W4:Y:S03]  /*0800*/  LDC R7, c[0x0][0x148] ;  /* 0x00005200ff077b82 */ /* 0x000f260000000800 */
[----:B------:R-:W-:Y:S01]  /*0810*/  LOP3.LUT R11, R0, 0xfffffffe, RZ, 0xc0, !PT ;  /* 0xfffffffe000b7812 */ /* 0x000fe200078ec0ff */
[----:B0-----:R-:W-:Y:S01]  /*0820*/  IMAD.MOV R15, RZ, RZ, -R9 ;  /* 0x000000ffff0f7224 */ /* 0x001fe200078e0a09 */
[----:B------:R-:W-:-:S03]  /*0830*/  SHF.R.S32.HI R9, RZ, 0x1f, R2 ;  /* 0x0000001fff097819 */ /* 0x000fc60000011402 */
[----:B---3--:R-:W-:Y:S01]  /*0840*/  IMAD R3, R10, R15, UR8 ;  /* 0x000000080a037e24 */ /* 0x008fe2000f8e020f */
[----:B------:R-:W-:Y:S01]  /*0850*/  LEA.HI R9, R9, R2, RZ, 0x2 ;  /* 0x0000000209097211 */ /* 0x000fe200078f10ff */
[C---:B------:R-:W-:Y:S02]  /*0860*/  IMAD.IADD R0, R8.reuse, 0x1, -R11 ;  /* 0x0000000108007824 */ /* 0x040fe400078e0a0b */
[----:B------:R-:W-:Y:S01]  /*0870*/  IMAD.SHL.U32 R11, R8, 0x4, RZ ;  /* 0x00000004080b7824 */ /* 0x000fe200078e00ff */
[----:B------:R-:W-:Y:S01]  /*0880*/  LOP3.LUT R9, R9, 0xfffffffc, RZ, 0xc0, !PT ;  /* 0xfffffffc09097812 */ /* 0x000fe200078ec0ff */
[----:B--2---:R-:W-:Y:S01]  /*0890*/  IMAD.MOV R24, RZ, RZ, -R12 ;  /* 0x000000ffff187224 */ /* 0x004fe200078e0a0c */
[----:B------:R-:W-:Y:S01]  /*08a0*/  ISETP.NE.AND P4, PT, R0, R3, PT ;  /* 0x000000030000720c */ /* 0x000fe20003f85270 */
[----:B-1----:R-:W-:Y:S01]  /*08b0*/  @!UP0 ULEA UR6, UR7, UR6, 0x18 ;  /* 0x0000000607068291 */ /* 0x002fe2000f8ec03f */
[----:B------:R-:W-:Y:S01]  /*08c0*/  LOP3.LUT R152, R8, 0xc, R11, 0x78, !PT ;  /* 0x0000000c08987812 */ /* 0x000fe200078e780b */
[----:B------:R-:W-:Y:S01]  /*08d0*/  IMAD.IADD R0, R2, 0x1, -R9 ;  /* 0x0000000102007824 */ /* 0x000fe200078e0a09 */
[----:B------:R-:W-:Y:S01]  /*08e0*/  VOTEU.ALL UP0, P0 ;  /* 0x00000000003f7886 */ /* 0x000fe20000000000 */
[----:B------:R-:W-:Y:S01]  /*08f0*/  LOP3.LUT P0, RZ, R6, 0x7, RZ, 0xc0, !PT ;  /* 0x0000000706ff7812 */ /* 0x000fe2000780c0ff */
[----:B------:R-:W-:-:S02]  /*0900*/  VIADD R6, R5, 0xffffffff ;  /* 0xffffffff05067836 */ /* 0x000fc40000000000 */
[----:B------:R-:W-:Y:S01]  /*0910*/  ISETP.NE.AND P1, PT, R0, 0x3, PT ;  /* 0x000000030000780c */ /* 0x000fe20003f25270 */
[----:B----4-:R-:W-:Y:S01]  /*0920*/  IMAD R9, R7, R24, R4 ;  /* 0x0000001807097224 */ /* 0x010fe200078e0204 */
[----:B------:R-:W-:Y:S02]  /*0930*/  ISETP.LT.U32.AND P0, PT, R152, 0x2, !P0 ;  /* 0x000000029800780c */ /* 0x000fe40004701070 */
[----:B------:R-:W-:Y:S01]  /*0940*/  ISETP.EQ.OR P1, PT, R0, RZ, !P1 ;  /* 0x000000ff0000720c */ /* 0x000fe20004f22670 */
[----:B------:R-:W0:Y:S02]  /*0950*/  FENCE.VIEW.ASYNC.S ;  /* 0x00000000000073c6 */ /* 0x000e240000000000 */
[----:B0-----:R0:W1:Y:S01]  /*0960*/  @!UP0 SYNCS.EXCH.64 URZ, [UR6+0x170], UR4 ;  /* 0x00017004063f85b2 */ /* 0x0010620008000100 */
[----:B------:R-:W-:Y:S02]  /*0970*/  @P4 LEA.HI R2, R152, R152, RZ, 0x1 ;  /* 0x0000009898024211 */ /* 0x000fe400078f08ff */
[----:B------:R-:W-:-:S02]  /*0980*/  ISETP.EQ.AND P1, PT, R5, RZ, P1 ;  /* 0x000000ff0500720c */ /* 0x000fc40000f22270 */
[----:B------:R-:W-:Y:S02]  /*0990*/  @P4 SHF.R.S32.HI R2, RZ, 0x1, R2 ;  /* 0x00000001ff024819 */ /* 0x000fe40000011402 */
[----:B------:R-:W-:Y:S02]  /*09a0*/  ISETP.GE.U32.AND P6, PT, R6, 0x2, PT ;  /* 0x000000020600780c */ /* 0x000fe40003fc6070 */
[----:B------:R-:W-:Y:S02]  /*09b0*/  @P4 ISETP.NE.AND P5, PT, R2, R9, PT ;  /* 0x000000090200420c */ /* 0x000fe40003fa5270 */
[----:B------:R-:W-:Y:S02]  /*09c0*/  SEL R9, RZ, 0x1, !P0 ;  /* 0x00000001ff097807 */ /* 0x000fe40004000000 */
[----:B------:R-:W-:Y:S02]  /*09d0*/  @P4 SEL R22, RZ, 0x1, P5 ;  /* 0x00000001ff164807 */ /* 0x000fe40002800000 */
[----:B------:R-:W-:Y:S01]  /*09e0*/  SEL R19, RZ, 0x1, !P1 ;  /* 0x00000001ff137807 */ /* 0x000fe20004800000 */
[----:B------:R0:W2:Y:S01]  /*09f0*/  @!UP1 SYNCS.EXCH.64 URZ, [UR6+0x178], UR4 ;  /* 0x00017804063f95b2 */ /* 0x0000a20008000100 */
[----:B------:R-:W-:Y:S01]  /*0a00*/  LOP3.LUT R22, R22, R9, RZ, 0xc0, !PT ;  /* 0x0000000916167212 */ /* 0x000fe200078ec0ff */
[----:B------:R-:W-:Y:S01]  /*0a10*/  NOP ;  /* 0x0000000000007918 */ /* 0x000fe20000000000 */
[----:B------:R-:W-:Y:S01]  /*0a20*/  SEL R19, R19, 0x2, P6 ;  /* 0x0000000213137807 */ /* 0x000fe20003000000 */
[----:B------:R-:W-:Y:S06]  /*0a30*/  @!P2 BRA `(.L_x_4) ;  /* 0x000000000008a947 */ /* 0x000fec0003800000 */
[----:B-12---:R-:W-:Y:S01]  /*0a40*/  UCGABAR_ARV ;  /* 0x00000000000079c7 */ /* 0x006fe20008000000 */
[----:B------:R-:W-:Y:S05]  /*0a50*/  BRA `(.L_x_5) ;  /* 0x0000000000047947 */ /* 0x000fea0003800000 */
.L_x_4:
[----:B-12---:R-:W-:Y:S01]  /*0a60*/  NOP ;  /* 0x0000000000007918 */ /* 0x006fe20000000000 */
.L_x_5:
[----:B------:R-:W1:Y:S01]  /*0a70*/  LDC R2, c[0x0][0x65c] ;  /* 0x00019700ff027b82 */ /* 0x000e620000000800 */
[----:B------:R-:W-:Y:S02]  /*0a80*/  IMAD.U32 R8, RZ, RZ, UR8 ;  /* 0x00000008ff087e24 */ /* 0x000fe4000f8e00ff */
[----:B------:R-:W-:Y:S01]  /*0a90*/  IMAD.MOV.U32 R9, RZ, RZ, RZ ;  /* 0x000000ffff097224 */ /* 0x000fe200078e00ff */
[----:B-1----:R-:W-:-:S04]  /*0aa0*/  ISETP.NE.AND P1, PT, R2, 0x1, PT ;  /* 0x000000010200780c */ /* 0x002fc80003f25270 */
[----:B------:R-:W-:-:S09]  /*0ab0*/  P2R R5, PR, RZ, 0x2 ;  /* 0x00000002ff057803 */ /* 0x000fd20000000000 */
[----:B------:R-:W1:Y:S01]  /*0ac0*/  @P1 LDC R17, c[0x0][0x10] ;  /* 0x00000400ff111b82 */ /* 0x000e620000000800 */
[----:B------:R-:W-:Y:S02]  /*0ad0*/  @P1 IMAD.MOV.U32 R5, RZ, RZ, RZ ;  /* 0x000000ffff051224 */ /* 0x000fe400078e00ff */
[----:B------:R-:W-:-:S05]  /*0ae0*/  @P1 IMAD.MOV.U32 R13, RZ, RZ, RZ ;  /* 0x000000ffff0d1224 */ /* 0x000fca00078e00ff */
[----:B------:R-:W2:Y:S01]  /*0af0*/  @!P1 LDC R11, c[0x0][0xc] ;  /* 0x00000300ff0b9b82 */ /* 0x000ea20000000800 */
[----:B-1----:R-:W-:-:S04]  /*0b00*/  @P1 IMAD.WIDE.U32 R16, R17, UR8, R4 ;  /* 0x0000000811101c25 */ /* 0x002fc8000f8e0004 */
[----:B------:R-:W-:Y:S02]  /*0b10*/  @P1 IMAD.IADD R17, R17, 0x1, R13 ;  /* 0x0000000111111824 */ /* 0x000fe400078e020d */
[----:B--2---:R-:W-:-:S04]  /*0b20*/  @!P1 IMAD.WIDE.U32 R8, R4, R11, R8 ;  /* 0x0000000b04089225 */ /* 0x004fc800078e0008 */
[----:B------:R-:W-:Y:S02]  /*0b30*/  @!P1 IMAD.MOV.U32 R16, RZ, RZ, R8 ;  /* 0x000000ffff109224 */ /* 0x000fe400078e0008 */
[----:B------:R-:W-:Y:S01]  /*0b40*/  @!P1 IMAD.MOV.U32 R17, RZ, RZ, R9 ;  /* 0x000000ffff119224 */ /* 0x000fe200078e0009 */
[----:B------:R-:W-:Y:S06]  /*0b50*/  @!P2 BRA `(.L_x_6) ;  /* 0x00000000000ca947 */ /* 0x000fec0003800000 */
[----:B------:R-:W-:Y:S01]  /*0b60*/  UCGABAR_WAIT ;  /* 0x0000000000007dc7 */ /* 0x000fe20008000000 */
[----:B------:R-:W-:Y:S01]  /*0b70*/  CCTL.IVALL ;  /* 0x00000000ff00798f */ /* 0x000fe20002000000 */
[----:B------:R-:W-:Y:S05]  /*0b80*/  BRA `(.L_x_7) ;  /* 0x0000000000047947 */ /* 0x000fea0003800000 */
.L_x_6:
[----:B------:R-:W-:Y:S06]  /*0b90*/  BAR.SYNC.DEFER_BLOCKING 0x0 ;  /* 0x0000000000007b1d */ /* 0x000fec0000010000 */
.L_x_7:
[----:B------:R-:W-:Y:S05]  /*0ba0*/  @!P3 BRA `(.L_x_8) ;  /* 0x000000a00010b947 */ /* 0x000fea0003800000 */
[----:B------:R-:W-:-:S13]  /*0bb0*/  ISETP.GT.U32.AND P0, PT, R6, 0x1, PT ;  /* 0x000000010600780c */ /* 0x000fda0003f04070 */
[----:B0-----:R-:W-:Y:S05]  /*0bc0*/  @P0 EXIT ;  /* 0x000000000000094d */ /* 0x001fea0003800000 */
[----:B------:R-:W-:Y:S01]  /*0bd0*/  ULDC.64 UR4, c[0x0][0x650] ;  /* 0x0001940000047ab9 */ /* 0x000fe20000000a00 */
[----:B------:R-:W-:Y:S01]  /*0be0*/  PRMT R0, RZ, 0x7610, R0 ;  /* 0x00007610ff007816 */ /* 0x000fe20000000000 */
[----:B------:R-:W-:Y:S01]  /*0bf0*/  IMAD.MOV.U32 R153, RZ, RZ, -0x1 ;  /* 0xffffffffff997424 */ /* 0x000fe200078e00ff */
[----:B------:R-:W-:Y:S01]  /*0c00*/  ISETP.GE.U32.AND P0, PT, R16, UR4, PT ;  /* 0x0000000410007c0c */ /* 0x000fe2000bf06070 */
[----:B------:R-:W-:Y:S02]  /*0c10*/  IMAD.MOV.U32 R154, RZ, RZ, -0x1 ;  /* 0xffffffffff9a7424 */ /* 0x000fe400078e00ff */
[----:B------:R-:W-:Y:S01]  /*0c20*/  IMAD.MOV.U32 R23, RZ, RZ, -0x1 ;  /* 0xffffffffff177424 */ /* 0x000fe200078e00ff */
[----:B------:R-:W-:-:S13]  /*0c30*/  ISETP.GE.U32.AND.EX P0, PT, R17, UR5, PT, P0 ;  /* 0x0000000511007c0c */ /* 0x000fda000bf06100 */
[----:B------:R-:W-:Y:S05]  /*0c40*/  @P0 BRA `(.L_x_9) ;  /* 0x00000004002c0947 */ /* 0x000fea0003800000 */
[----:B------:R-:W0:Y:S01]  /*0c50*/  LDC.64 R20, c[0x0][0x628] ;  /* 0x00018a00ff147b82 */ /* 0x000e220000000a00 */
[----:B------:R-:W-:Y:S02]  /*0c60*/  IMAD.MOV.U32 R8, RZ, RZ, R16 ;  /* 0x000000ffff087224 */ /* 0x000fe400078e0010 */
[----:B------:R-:W-:-:S05]  /*0c70*/  IMAD.MOV.U32 R9, RZ, RZ, R17 ;  /* 0x000000ffff097224 */ /* 0x000fca00078e0011 */
[----:B------:R-:W1:Y:S08]  /*0c80*/  LDC R0, c[0x0][0x630] ;  /* 0x00018c00ff007b82 */ /* 0x000e700000000800 */
[----:B------:R-:W2:Y:S01]  /*0c90*/  LDC.64 R26, c[0x0][0x620] ;  /* 0x00018800ff1a7b82 */ /* 0x000ea20000000a00 */
[----:B0-----:R-:W-:-:S04]  /*0ca0*/  ISETP.NE.U32.AND P0, PT, R20, RZ, PT ;  /* 0x000000ff1400720c */ /* 0x001fc80003f05070 */
[----:B------:R-:W-:-:S13]  /*0cb0*/  ISETP.NE.AND.EX P0, PT, R21, RZ, PT, P0 ;  /* 0x000000ff1500720c */ /* 0x000fda0003f05300 */
[----:B-12---:R-:W-:Y:S05]  /*0cc0*/  @!P0 BRA `(.L_x_10) ;  /* 0x0000000000288947 */ /* 0x006fea0003800000 */
[----:B------:R-:W0:Y:S02]  /*0cd0*/  LDC R13, c[0x0][0x634] ;  /* 0x00018d00ff0d7b82 */ /* 0x000e240000000800 */
[----:B0-----:R-:W-:-:S05]  /*0ce0*/  IADD3 R13, P0, R16, R13, RZ ;  /* 0x0000000d100d7210 */ /* 0x001fca0007f1e0ff */
[----:B------:R-:W-:-:S04]  /*0cf0*/  IMAD.X R15, RZ, RZ, R17, P0 ;  /* 0x000000ffff0f7224 */ /* 0x000fc800000e0611 */
[----:B------:R-:W-:-:S04]  /*0d00*/  IMAD.WIDE.U32 R8, R15, R20, RZ ;  /* 0x000000140f087225 */ /* 0x000fc800078e00ff */
[----:B------:R-:W-:-:S04]  /*0d10*/  IMAD.WIDE.U32 R10, P0, R13, R21, R8 ;  /* 0x000000150d0a7225 */ /* 0x000fc80007800008 */
[----:B------:R-:W-:-:S04]  /*0d20*/  IMAD.WIDE.U32 R8, R13, R20, RZ ;  /* 0x000000140d087225 */ /* 0x000fc800078e00ff */
[----:B------:R-:W-:Y:S01]  /*0d30*/  IMAD.X R13, RZ, RZ, RZ, P0 ;  /* 0x000000ffff0d7224 */ /* 0x000fe200000e06ff */
[----:B------:R-:W-:Y:S01]  /*0d40*/  IADD3 RZ, P0, R9, R10, RZ ;  /* 0x0000000a09ff7210 */ /* 0x000fe20007f1e0ff */
[----:B------:R-:W-:-:S04]  /*0d50*/  IMAD.MOV.U32 R12, RZ, RZ, R11 ;  /* 0x000000ffff0c7224 */ /* 0x000fc800078e000b */
[----:B------:R-:W-:-:S08]  /*0d60*/  IMAD.WIDE.U32.X R8, R15, R21, R12, P0 ;  /* 0x000000150f087225 */ /* 0x000fd000000e040c */
.L_x_10:
[----:B------:R-:W0:Y:S01]  /*0d70*/  LDC.64 R20, c[0x0][0x640] ;  /* 0x00019000ff147b82 */ /* 0x000e220000000a00 */
[--C-:B------:R-:W-:Y:S01]  /*0d80*/  SHF.R.U64 R28, R8, R0, R9.reuse ;  /* 0x00000000081c7219 */ /* 0x100fe20000001209 */
[----:B------:R-:W-:Y:S01]  /*0d90*/  IMAD R30, R7, R24, R4 ;  /* 0x00000018071e7224 */ /* 0x000fe200078e0204 */
[----:B------:R-:W-:Y:S01]  /*0da0*/  SHF.R.U32.HI R0, RZ, R0, R9 ;  /* 0x00000000ff007219 */ /* 0x000fe20000011609 */
[----:B------:R-:W-:Y:S01]  /*0db0*/  IMAD.MOV.U32 R23, RZ, RZ, 0x1 ;  /* 0x00000001ff177424 */ /* 0x000fe200078e00ff */
[----:B------:R-:W-:-:S03]  /*0dc0*/  IADD3 R5, P0, RZ, -R28, RZ ;  /* 0x8000001cff057210 */ /* 0x000fc60007f1e0ff */
[----:B------:R-:W1:Y:S02]  /*0dd0*/  LDC R6, c[0x0][0x618] ;  /* 0x00018600ff067b82 */ /* 0x000e640000000800 */
[----:B------:R-:W-:-:S04]  /*0de0*/  IMAD.X R9, RZ, RZ, ~R0, P0 ;  /* 0x000000ffff097224 */ /* 0x000fc800000e0e00 */
[-C--:B------:R-:W-:Y:S02]  /*0df0*/  IMAD R0, R9, R26.reuse, RZ ;  /* 0x0000001a09007224 */ /* 0x080fe400078e02ff */
[----:B------:R-:W2:Y:S01]  /*0e00*/  LDC R11, c[0x0][0x608] ;  /* 0x00018200ff0b7b82 */ /* 0x000ea20000000800 */
[----:B------:R-:W-:-:S04]  /*0e10*/  IMAD.WIDE.U32 R8, R5, R26, R16 ;  /* 0x0000001a05087225 */ /* 0x000fc800078e0010 */
[----:B------:R-:W-:-:S03]  /*0e20*/  IMAD R5, R5, R27, R0 ;  /* 0x0000001b05057224 */ /* 0x000fc600078e0200 */
[----:B------:R-:W3:Y:S01]  /*0e30*/  LDC R12, c[0x0][0x658] ;  /* 0x00019600ff0c7b82 */ /* 0x000ee20000000800 */
[----:B0-----:R-:W-:Y:S01]  /*0e40*/  ISETP.NE.U32.AND P0, PT, R20, RZ, PT ;  /* 0x000000ff1400720c */ /* 0x001fe20003f05070 */
[----:B------:R-:W-:Y:S02]  /*0e50*/  IMAD.IADD R5, R9, 0x1, R5 ;  /* 0x0000000109057824 */ /* 0x000fe400078e0205 */
[----:B------:R-:W-:Y:S01]  /*0e60*/  IMAD.MOV.U32 R9, RZ, RZ, -0x1 ;  /* 0xffffffffff097424 */ /* 0x000fe200078e00ff */
[----:B------:R-:W-:-:S03]  /*0e70*/  ISETP.NE.AND.EX P0, PT, R21, RZ, PT, P0 ;  /* 0x000000ff1500720c */ /* 0x000fc60003f05300 */
[----:B------:R-:W0:Y:S01]  /*0e80*/  LDC R15, c[0x0][0x600] ;  /* 0x00018000ff0f7b82 */ /* 0x000e220000000800 */
[-CC-:B-1----:R-:W-:Y:S02]  /*0e90*/  SHF.R.U64 R13, R8, R6.reuse, R5.reuse ;  /* 0x00000006080d7219 */ /* 0x182fe40000001205 */
[----:B------:R-:W-:-:S05]  /*0ea0*/  SHF.R.U32.HI R0, RZ, R6, R5 ;  /* 0x00000006ff007219 */ /* 0x000fca0000011605 */
[----:B------:R-:W1:Y:S01]  /*0eb0*/  LDC R14, c[0x0][0x648] ;  /* 0x00019200ff0e7b82 */ /* 0x000e620000000800 */
[-CC-:B--2---:R-:W-:Y:S02]  /*0ec0*/  SHF.R.U64 R27, R13, R11.reuse, R0.reuse ;  /* 0x0000000b0d1b7219 */ /* 0x184fe40000001200 */
[----:B------:R-:W-:-:S05]  /*0ed0*/  SHF.R.U32.HI R5, RZ, R11, R0 ;  /* 0x0000000bff057219 */ /* 0x000fca0000011600 */
[----:B------:R-:W2:Y:S01]  /*0ee0*/  LDC R26, c[0x0][0x638] ;  /* 0x00018e00ff1a7b82 */ /* 0x000ea20000000800 */
[-CC-:B---3--:R-:W-:Y:S02]  /*0ef0*/  SHF.R.U64 R24, R27, R12.reuse, R5.reuse ;  /* 0x0000000c1b187219 */ /* 0x188fe40000001205 */
[-C--:B------:R-:W-:Y:S02]  /*0f00*/  SHF.L.U32 R0, R9, R12.reuse, RZ ;  /* 0x0000000c09007219 */ /* 0x080fe400000006ff */
[----:B------:R-:W-:Y:S01]  /*0f10*/  SHF.R.U32.HI R5, RZ, R12, R5 ;  /* 0x0000000cff057219 */ /* 0x000fe20000011605 */
[----:B------:R-:W-:Y:S01]  /*0f20*/  IMAD.MOV.U32 R4, RZ, RZ, R24 ;  /* 0x000000ffff047224 */ /* 0x000fe200078e0018 */
[----:B------:R-:W-:Y:S01]  /*0f30*/  LOP3.LUT R10, RZ, R0, RZ, 0x33, !PT ;  /* 0x00000000ff0a7212 */ /* 0x000fe200078e33ff */
[----:B------:R-:W3:Y:S01]  /*0f40*/  LDC R25, c[0x0][0x610] ;  /* 0x00018400ff197b82 */ /* 0x000ee20000000800 */
[----:B------:R-:W-:Y:S05]  /*0f50*/  @!P0 BRA `(.L_x_11) ;  /* 0x0000000000288947 */ /* 0x000fea0003800000 */
[----:B------:R-:W4:Y:S02]  /*0f60*/  LDC R9, c[0x0][0x64c] ;  /* 0x00019300ff097b82 */ /* 0x000f240000000800 */
[----:B----4-:R-:W-:-:S05]  /*0f70*/  IADD3 R9, P0, R24, R9, RZ ;  /* 0x0000000918097210 */ /* 0x010fca0007f1e0ff */
[----:B------:R-:W-:-:S04]  /*0f80*/  IMAD.X R11, RZ, RZ, R5, P0 ;  /* 0x000000ffff0b7224 */ /* 0x000fc800000e0605 */
[----:B------:R-:W-:-:S04]  /*0f90*/  IMAD.WIDE.U32 R4, R11, R20, RZ ;  /* 0x000000140b047225 */ /* 0x000fc800078e00ff */
[----:B------:R-:W-:-:S04]  /*0fa0*/  IMAD.WIDE.U32 R6, P0, R9, R21, R4 ;  /* 0x0000001509067225 */ /* 0x000fc80007800004 */
[----:B------:R-:W-:Y:S01]  /*0fb0*/  IMAD.WIDE.U32 R4, R9, R20, RZ ;  /* 0x0000001409047225 */ /* 0x000fe200078e00ff */
[----:B------:R-:W-:-:S03]  /*0fc0*/  MOV R8, R7 ;  /* 0x0000000700087202 */ /* 0x000fc60000000f00 */
[----:B------:R-:W-:Y:S01]  /*0fd0*/  IMAD.X R9, RZ, RZ, RZ, P0 ;  /* 0x000000ffff097224 */ /* 0x000fe200000e06ff */
[----:B------:R-:W-:-:S05]  /*0fe0*/  IADD3 RZ, P0, R5, R6, RZ ;  /* 0x0000000605ff7210 */ /* 0x000fca0007f1e0ff */
[----:B------:R-:W-:-:S08]  /*0ff0*/  IMAD.WIDE.U32.X R4, R11, R21, R8, P0 ;  /* 0x000000150b047225 */ /* 0x000fd000000e0408 */
.L_x_11:
[----:B-1----:R-:W-:Y:S01]  /*1000*/  SHF.R.U64 R4, R4, R14, R5 ;  /* 0x0000000e04047219 */ /* 0x002fe20000001205 */
[----:B0-----:R-:W-:Y:S01]  /*1010*/  VIADD R6, R15, 0xffffffff ;  /* 0xffffffff0f067836 */ /* 0x001fe20000000000 */
[----:B------:R-:W-:Y:S01]  /*1020*/  SHF.L.U32 R0, R23, R12, RZ ;  /* 0x0000000c17007219 */ /* 0x000fe200000006ff */
[----:B------:R-:W-:Y:S01]  /*1030*/  IMAD.MOV.U32 R23, RZ, RZ, R28 ;  /* 0x000000ffff177224 */ /* 0x000fe200078e001c */
[----:B------:R-:W-:Y:S01]  /*1040*/  LOP3.LUT R5, R27, R10, RZ, 0xc0, !PT ;  /* 0x0000000a1b057212 */ /* 0x000fe200078ec0ff */
[----:B------:R-:W-:Y:S01]  /*1050*/  IMAD.MOV R7, RZ, RZ, -R4 ;  /* 0x000000ffff077224 */ /* 0x000fe200078e0a04 */
[----:B------:R-:W-:Y:S02]  /*1060*/  SEL R3, R3, R30, !P1 ;  /* 0x0000001e03037207 */ /* 0x000fe40004800000 */
[----:B------:R-:W-:Y:S01]  /*1070*/  LOP3.LUT R6, R13, R6, RZ, 0xc0, !PT ;  /* 0x000000060d067212 */ /* 0x000fe200078ec0ff */
[----:B------:R-:W-:Y:S02]  /*1080*/  IMAD R4, R0, R4, R5 ;  /* 0x0000000400047224 */ /* 0x000fe400078e0205 */
[----:B--2---:R-:W-:-:S02]  /*1090*/  IMAD R0, R7, R26, R24 ;  /* 0x0000001a07007224 */ /* 0x004fc400078e0218 */
[----:B---3--:R-:W-:Y:S02]  /*10a0*/  IMAD R3, R4, R25, R3 ;  /* 0x0000001904037224 */ /* 0x008fe400078e0203 */
[----:B------:R-:W-:Y:S02]  /*10b0*/  IMAD.MOV.U32 R5, RZ, RZ, 0x1 ;  /* 0x00000001ff057424 */ /* 0x000fe400078e00ff */
[----:B------:R-:W-:-:S03]  /*10c0*/  IMAD R4, R0, R15, R6 ;  /* 0x0000000f00047224 */ /* 0x000fc600078e0206 */
[----:B------:R-:W-:Y:S02]  /*10d0*/  PRMT R0, R5, 0x7610, R0 ;  /* 0x0000761005007816 */ /* 0x000fe40000000000 */
[----:B------:R-:W-:Y:S02]  /*10e0*/  SEL R154, R4, R3, !P1 ;  /* 0x00000003049a7207 */ /* 0x000fe40004800000 */
[----:B------:R-:W-:-:S07]  /*10f0*/  SEL R153, R3, R4, !P1 ;  /* 0x0000000403997207 */ /* 0x000fce0004800000 */
.L_x_9:
[----:B------:R-:W-:-:S08]  /*1100*/  NOP ;  /* 0x0000000000007918 */ /* 0x000fd00000000000 */
[----:B------:R-:W0:Y:S02]  /*1110*/  USETMAXREG.TRY_ALLOC.CTAPOOL UP0, 0xe8 ;  /* 0x000000e8000079c8 */ /* 0x000e240008000600 */
[----:B0-----:R-:W-:-:S13]  /*1120*/  PLOP3.LUT P0, PT, PT, PT, UP0, 0x80, 0x0 ;  /* 0x000000000000781c */ /* 0x001fda0003f0f008 */
[----:B------:R-:W-:Y:S05]  /*1130*/  @!P0 BRA `(.L_x_9) ;  /* 0xfffffffc00f08947 */ /* 0x000fea000383ffff */
[----:B------:R-:W-:Y:S01]  /*1140*/  ULDC.64 UR4, c[0x0][0x598] ;  /* 0x0001660000047ab9 */ /* 0x000fe20000000a00 */
[----:B------:R-:W-:Y:S01]  /*1150*/  ULDC.64 UR36, c[0x0][0x208] ;  /* 0x0000820000247ab9 */ /* 0x000fe20000000a00 */
[----:B------:R-:W-:-:S04]  /*1160*/  ISETP.NE.U32.AND P0, PT, RZ, UR4, PT ;  /* 0x00000004ff007c0c */ /* 0x000fc8000bf05070 */
[----:B------:R-:W-:-:S13]  /*1170*/  ISETP.NE.AND.EX P0, PT, RZ, UR5, PT, P0 ;  /* 0x00000005ff007c0c */ /* 0x000fda000bf05300 */
[----:B------:R-:W-:Y:S05]  /*1180*/  @!P0 BRA `(.L_x_12) ;  /* 0x00000000001c8947 */ /* 0x000fea0003800000 */
[----:B------:R-:W0:Y:S02]  /*1190*/  LDC.64 R4, c[0x0][0x598] ;  /* 0x00016600ff047b82 */ /* 0x000e240000000a00 */
[----:B0-----:R-:W2:Y:S02]  /*11a0*/  LDG.E.64 R4, desc[UR36][R4.64] ;  /* 0x0000002404047981 */ /* 0x001ea4000c1e1b00 */
[----:B--2---:R-:W-:-:S04]  /*11b0*/  ISETP.NE.U32.AND P0, PT, R4, RZ, PT ;  /* 0x000000ff0400720c */ /* 0x004fc80003f05070 */
[----:B------:R-:W-:-:S13]  /*11c0*/  ISETP.NE.AND.EX P0, PT, R5, RZ, PT, P0 ;  /* 0x000000ff0500720c */ /* 0x000fda0003f05300 */
[----:B------:R-:W-:Y:S05]  /*11d0*/  @!P0 BRA `(.L_x_12) ;  /* 0x0000000000088947 */ /* 0x000fea0003800000 */
[----:B------:R0:W5:Y:S01]  /*11e0*/  LD.E R155, desc[UR36][R4.64] ;  /* 0x00000024049b7980 */ /* 0x000162000c101900 */
[----:B------:R-:W-:Y:S05]  /*11f0*/  BRA `(.L_x_13) ;  /* 0x0000000000247947 */ /* 0x000fea0003800000 */
.L_x_12:
[----:B------:R-:W-:Y:S02]  /*1200*/  ULDC.64 UR4, c[0x0][0x588] ;  /* 0x0001620000047ab9 */ /* 0x000fe40000000a00 */
[----:B------:R-:W-:-:S04]  /*1210*/  ISETP.NE.U32.AND P0, PT, RZ, UR4, PT ;  /* 0x00000004ff007c0c */ /* 0x000fc8000bf05070 */
[----:B------:R-:W-:-:S13]  /*1220*/  ISETP.NE.AND.EX P0, PT, RZ, UR5, PT, P0 ;  /* 0x00000005ff007c0c */ /* 0x000fda000bf05300 */
[----:B------:R-:W-:Y:S05]  /*1230*/  @!P0 BRA `(.L_x_14) ;  /* 0x00000000000c8947 */ /* 0x000fea0003800000 */
[----:B------:R-:W0:Y:S02]  /*1240*/  LDC.64 R4, c[0x0][0x588] ;  /* 0x00016200ff047b82 */ /* 0x000e240000000a00 */
[----:B0-----:R1:W5:Y:S01]  /*1250*/  LDG.E R155, desc[UR36][R4.64] ;  /* 0x00000024049b7981 */ /* 0x001362000c1e1900 */
[----:B------:R-:W-:Y:S05]  /*1260*/  BRA `(.L_x_13) ;  /* 0x0000000000087947 */ /* 0x000fea0003800000 */
.L_x_14:
[----:B------:R-:W-:Y:S02]  /*1270*/  ULDC UR4, c[0x0][0x580] ;  /* 0x0001600000047ab9 */ /* 0x000fe40000000800 */
[----:B------:R-:W-:-:S07]  /*1280*/  IMAD.U32 R155, RZ, RZ, UR4 ;  /* 0x00000004ff9b7e24 */ /* 0x000fce000f8e00ff */
.L_x_13:
[----:B------:R-:W-:Y:S02]  /*1290*/  ULDC.64 UR4, c[0x0][0x5a0] ;  /* 0x0001680000047ab9 */ /* 0x000fe40000000a00 */
[----:B------:R-:W-:-:S04]  /*12a0*/  ISETP.NE.U32.AND P0, PT, RZ, UR4, PT ;  /* 0x00000004ff007c0c */ /* 0x000fc8000bf05070 */
[----:B------:R-:W-:-:S13]  /*12b0*/  ISETP.NE.AND.EX P0, PT, RZ, UR5, PT, P0 ;  /* 0x00000005ff007c0c */ /* 0x000fda000bf05300 */
[----:B------:R-:W-:Y:S05]  /*12c0*/  @!P0 BRA `(.L_x_15) ;  /* 0x00000000001c8947 */ /* 0x000fea0003800000 */
[----:B01----:R-:W0:Y:S02]  /*12d0*/  LDC.64 R4, c[0x0][0x5a0] ;  /* 0x00016800ff047b82 */ /* 0x003e240000000a00 */
[----:B0-----:R-:W2:Y:S02]  /*12e0*/  LDG.E.64 R4, desc[UR36][R4.64] ;  /* 0x0000002404047981 */ /* 0x001ea4000c1e1b00 */
[----:B--2---:R-:W-:-:S04]  /*12f0*/  ISETP.NE.U32.AND P0, PT, R4, RZ, PT ;  /* 0x000000ff0400720c */ /* 0x004fc80003f05070 */
[----:B------:R-:W-:-:S13]  /*1300*/  ISETP.NE.AND.EX P0, PT, R5, RZ, PT, P0 ;  /* 0x000000ff0500720c */ /* 0x000fda0003f05300 */
[----:B------:R-:W-:Y:S05]  /*1310*/  @!P0 BRA `(.L_x_15) ;  /* 0x0000000000088947 */ /* 0x000fea0003800000 */
[----:B------:R0:W5:Y:S01]  /*1320*/  LD.E R156, desc[UR36][R4.64] ;  /* 0x00000024049c7980 */ /* 0x000162000c101900 */
[----:B------:R-:W-:Y:S05]  /*1330*/  BRA `(.L_x_16) ;  /* 0x0000000000247947 */ /* 0x000fea0003800000 */
.L_x_15:
[----:B------:R-:W-:Y:S02]  /*1340*/  ULDC.64 UR4, c[0x0][0x590] ;  /* 0x0001640000047ab9 */ /* 0x000fe40000000a00 */
[----:B------:R-:W-:-:S04]  /*1350*/  ISETP.NE.U32.AND P0, PT, RZ, UR4, PT ;  /* 0x00000004ff007c0c */ /* 0x000fc8000bf05070 */
[----:B------:R-:W-:-:S13]  /*1360*/  ISETP.NE.AND.EX P0, PT, RZ, UR5, PT, P0 ;  /* 0x00000005ff007c0c */ /* 0x000fda000bf05300 */
[----:B------:R-:W-:Y:S05]  /*1370*/  @!P0 BRA `(.L_x_17) ;  /* 0x00000000000c8947 */ /* 0x000fea0003800000 */
[----:B------:R-:W2:Y:S02]  /*1380*/  LDC.64 R156, c[0x0][0x590] ;  /* 0x00016400ff9c7b82 */ /* 0x000ea40000000a00 */
[----:B--2---:R2:W5:Y:S01]  /*1390*/  LDG.E R156, desc[UR36][R156.64] ;  /* 0x000000249c9c7981 */ /* 0x004562000c1e1900 */
[----:B------:R-:W-:Y:S05]  /*13a0*/  BRA `(.L_x_16) ;  /* 0x0000000000087947 */ /* 0x000fea0003800000 */
.L_x_17:
[----:B------:R-:W-:Y:S02]  /*13b0*/  ULDC UR4, c[0x0][0x584] ;  /* 0x0001610000047ab9 */ /* 0x000fe40000000800 */
[----:B------:R-:W-:-:S07]  /*13c0*/  IMAD.U32 R156, RZ, RZ, UR4 ;  /* 0x00000004ff9c7e24 */ /* 0x000fce000f8e00ff */
.L_x_16:
[----:B------:R-:W-:-:S13]  /*13d0*/  LOP3.LUT P0, RZ, R0, 0xff, RZ, 0xc0, !PT ;  /* 0x000000ff00ff7812 */ /* 0x000fda000780c0ff */
[----:B------:R-:W-:Y:S05]  /*13e0*/  @!P0 EXIT ;  /* 0x000000000000894d */ /* 0x000fea0003800000 */
[----:B------:R-:W-:Y:S01]  /*13f0*/  ULDC UR4, c[0x0][0x28c] ;  /* 0x0000a30000047ab9 */ /* 0x000fe20000000800 */
[----:B------:R-:W-:Y:S01]  /*1400*/  LOP3.LUT R166, R19, 0x1, RZ, 0xfc, !PT ;  /* 0x0000000113a67812 */ /* 0x000fe200078efcff */
[----:B------:R-:W-:Y:S01]  /*1410*/  UIADD3 UR4, UR4, 0xf, URZ ;  /* 0x0000000f04047890 */ /* 0x000fe2000fffe03f */
[----:B------:R-:W-:Y:S01]  /*1420*/  UMOV UR38, URZ ;  /* 0x0000003f00267c82 */ /* 0x000fe20008000000 */
[----:B------:R-:W-:Y:S02]  /*1430*/  UMOV UR39, URZ ;  /* 0x0000003f00277c82 */ /* 0x000fe40008000000 */
[----:B------:R-:W-:-:S04]  /*1440*/  USHF.R.S32.HI UR5, URZ, 0x1f, UR4 ;  /* 0x0000001f3f057899 */ /* 0x000fc80008011404 */
[----:B------:R-:W-:-:S04]  /*1450*/  ULEA.HI UR5, UR5, UR4, URZ, 0x4 ;  /* 0x0000000405057291 */ /* 0x000fc8000f8f203f */
[----:B------:R-:W-:-:S12]  /*1460*/  USHF.R.S32.HI UR40, URZ, 0x4, UR5 ;  /* 0x000000043f287899 */ /* 0x000fd80008011405 */
.L_x_289:
[----:B------:R-:W-:Y:S01]  /*1470*/  LOP3.LUT R0, R18, 0x80, RZ, 0xc0, !PT ;  /* 0x0000008012007812 */ /* 0x000fe200078ec0ff */
[----:B---3--:R-:W3:Y:S01]  /*1480*/  S2UR UR6, SR_CgaCtaId ;  /* 0x00000000000679c3 */ /* 0x008ee20000008800 */
[----:B------:R-:W-:Y:S02]  /*1490*/  UMOV UR41, 0x400 ;  /* 0x0000040000297882 */ /* 0x000fe40000000000 */
[----:B------:R-:W-:-:S06]  /*14a0*/  SHF.R.U32.HI R0, RZ, 0x7, R0 ;  /* 0x00000007ff007819 */ /* 0x000fcc0000011600 */
[----:B----4-:R-:W4:Y:S01]  /*14b0*/  SHFL.IDX PT, R0, R0, RZ, 0x1f ;  /* 0x00001fff00007589 */ /* 0x010f2200000e0000 */
[----:B---3--:R-:W-:Y:S01]  /*14c0*/  ULEA UR41, UR6, UR41, 0x18 ;  /* 0x0000002906297291 */ /* 0x008fe2000f8ec03f */
[----:B----4-:R-:W-:-:S13]  /*14d0*/  R2UR UR4, R0 ;  /* 0x00000000000472ca */ /* 0x010fda00000e0000 */
[----:B------:R-:W-:-:S04]  /*14e0*/  ULEA.HI UR5, UR4, UR4, URZ, 0x1 ;  /* 0x0000000404057291 */ /* 0x000fc8000f8f083f */
[----:B------:R-:W-:-:S04]  /*14f0*/  ULOP3.LUT UR5, UR5, 0x1ffffe, URZ, 0xc0, !UPT ;  /* 0x001ffffe05057892 */ /* 0x000fc8000f8ec03f */
[----:B------:R-:W-:-:S03]  /*1500*/  UIADD3 UR5, UR4, -UR5, URZ ;  /* 0x8000000504057290 */ /* 0x000fc6000fffe03f */
[----:B------:R-:W-:Y:S01]  /*1510*/  ULDC UR4, c[0x0][0x28c] ;  /* 0x0000a30000047ab9 */ /* 0x000fe20000000800 */
[----:B------:R-:W-:Y:S01]  /*1520*/  ULEA UR5, UR5, UR41, 0xb ;  /* 0x0000002905057291 */ /* 0x000fe2000f8e583f */
[----:B------:R-:W-:-:S03]  /*1530*/  ISETP.LT.AND P0, PT, RZ, UR4, PT ;  /* 0x00000004ff007c0c */ /* 0x000fc6000bf01270 */
[----:B------:R-:W-:-:S04]  /*1540*/  UIADD3 UR5, UR5, 0x280, URZ ;  /* 0x0000028005057890 */ /* 0x000fc8000fffe03f */
[----:B------:R-:W-:-:S04]  /*1550*/  USHF.R.U32.HI UR5, URZ, 0x4, UR5 ;  /* 0x000000043f057899 */ /* 0x000fc80008011605 */
[----:B------:R-:W-:Y:S02]  /*1560*/  ULOP3.LUT UR42, UR5, 0x3fff, URZ, 0xc0, !UPT ;  /* 0x00003fff052a7892 */ /* 0x000fe4000f8ec03f */
[----:B-12---:R-:W-:Y:S10]  /*1570*/  @P0 BRA `(.L_x_18) ;  /* 0x0000000000400947 */ /* 0x006ff40003800000 */
[----:B------:R-:W-:Y:S01]  /*1580*/  MOV R0, 0x0 ;  /* 0x0000000000007802 */ /* 0x000fe20000000f00 */
[----:B------:R-:W-:Y:S01]  /*1590*/  ULDC.64 UR4, c[0x4][0x68] ;  /* 0x01001a0000047ab9 */ /* 0x000fe20000000a00 */
[----:B------:R-:W-:Y:S01]  /*15a0*/  ULDC.64 UR6, c[0x4][0x8] ;  /* 0x0100020000067ab9 */ /* 0x000fe20000000a00 */
[----:B01----:R-:W-:Y:S01]  /*15b0*/  IMAD.U32 R4, RZ, RZ, UR4 ;  /* 0x00000004ff047e24 */ /* 0x003fe2000f8e00ff */
[----:B------:R0:W1:Y:S01]  /*15c0*/  LDC.64 R14, c[0x4][R0] ;  /* 0x01000000000e7b82 */ /* 0x0000620000000a00 */
[----:B------:R-:W-:Y:S01]  /*15d0*/  IMAD.U32 R5, RZ, RZ, UR5 ;  /* 0x00000005ff057e24 */ /* 0x000fe2000f8e00ff */
[----:B------:R-:W-:Y:S01]  /*15e0*/  ULDC.64 UR4, c[0x4][0x70] ;  /* 0x01001c0000047ab9 */ /* 0x000fe20000000a00 */
[----:B------:R-:W-:Y:S02]  /*15f0*/  IMAD.U32 R10, RZ, RZ, UR6 ;  /* 0x00000006ff0a7e24 */ /* 0x000fe4000f8e00ff */
[----:B------:R-:W-:Y:S02]  /*1600*/  IMAD.U32 R6, RZ, RZ, UR4 ;  /* 0x00000004ff067e24 */ /* 0x000fe4000f8e00ff */
[----:B------:R-:W-:-:S02]  /*1610*/  IMAD.U32 R7, RZ, RZ, UR5 ;  /* 0x00000005ff077e24 */ /* 0x000fc4000f8e00ff */
[----:B------:R-:W-:Y:S02]  /*1620*/  IMAD.U32 R11, RZ, RZ, UR7 ;  /* 0x00000007ff0b7e24 */ /* 0x000fe4000f8e00ff */
[----:B------:R-:W-:Y:S02]  /*1630*/  IMAD.MOV.U32 R8, RZ, RZ, 0x1e1 ;  /* 0x000001e1ff087424 */ /* 0x000fe400078e00ff */
[----:B------:R-:W-:Y:S02]  /*1640*/  IMAD.MOV.U32 R12, RZ, RZ, 0x1 ;  /* 0x00000001ff0c7424 */ /* 0x000fe400078e00ff */
[----:B0-----:R-:W-:-:S07]  /*1650*/  IMAD.MOV.U32 R13, RZ, RZ, RZ ;  /* 0x000000ffff0d7224 */ /* 0x001fce00078e00ff */
[----:B------:R-:W-:-:S07]  /*1660*/  LEPC R20, `(.L_x_18) ;  /* 0x000000001014794e */ /* 0x000fce0000000000 */
[----:B-12--5:R-:W-:Y:S05]  /*1670*/  CALL.ABS.NOINC R14 ;  /* 0x000000000e007343 */ /* 0x026fea0003c00000 */
.L_x_18:
[----:B------:R-:W-:-:S13]  /*1680*/  ISETP.NE.AND P0, PT, R166, 0x3, PT ;  /* 0x00000003a600780c */ /* 0x000fda0003f05270 */
[----:B------:R-:W-:Y:S05]  /*1690*/  @!P0 BRA `(.L_x_19) ;  /* 0x0000000000048947 */ /* 0x000fea0003800000 */
[----:B------:R-:W-:Y:S01]  /*16a0*/  BPT.TRAP 0x1 ;  /* 0x000000040000795c */ /* 0x000fe20000300000 */
.L_x_19:
[----:B------:R-:W-:Y:S02]  /*16b0*/  IMAD.U32 R3, RZ, RZ, UR39 ;  /* 0x00000027ff037e24 */ /* 0x000fe4000f8e00ff */
[----:B------:R-:W-:-:S03]  /*16c0*/  IMAD.U32 R0, RZ, RZ, UR38 ;  /* 0x00000026ff007e24 */ /* 0x000fc6000f8e00ff */
[----:B------:R-:W-:Y:S02]  /*16d0*/  LEA R3, R3, UR41, 0x3 ;  /* 0x0000002903037c11 */ /* 0x000fe4000f8e18ff */
[----:B------:R-:W-:-:S04]  /*16e0*/  SHF.L.U32 R0, R0, 0x1f, RZ ;  /* 0x0000001f00007819 */ /* 0x000fc800000006ff */
[----:B------:R3:W4:Y:S01]  /*16f0*/  SYNCS.PHASECHK.TRANS64.TRYWAIT P1, [R3+URZ], R0 ;  /* 0x00000000030075a7 */ /* 0x000722000802017f */
[----:B------:R-:W-:Y:S05]  /*1700*/  @!P0 BRA `(.L_x_20) ;  /* 0x0000000000048947 */ /* 0x000fea0003800000 */
[----:B------:R-:W-:Y:S01]  /*1710*/  BPT.TRAP 0x1 ;  /* 0x000000040000795c */ /* 0x000fe20000300000 */
.L_x_20:
[----:B----4-:R-:W-:Y:S05]  /*1720*/  @P1 BRA `(.L_x_21) ;  /* 0x0000000000081947 */ /* 0x010fea0003800000 */
[----:B------:R-:W4:Y:S02]  /*1730*/  SYNCS.PHASECHK.TRANS64.TRYWAIT P1, [R3+URZ], R0 ;  /* 0x00000000030075a7 */ /* 0x000f24000802017f */
[----:B----4-:R-:W-:Y:S05]  /*1740*/  @!P1 BRA `(.L_x_22) ;  /* 0x000000b4001c9947 */ /* 0x010fea0003800000 */
.L_x_21:
[----:B------:R-:W-:-:S04]  /*1750*/  UISETP.LT.AND UP0, UPT, UR40, 0x1, UPT ;  /* 0x000000012800788c */ /* 0x000fc8000bf01270 */
[----:B------:R-:W-:-:S06]  /*1760*/  USEL UR4, UR40, 0x1, UP0 ;  /* 0x0000000128047887 */ /* 0x000fcc0008000000 */
[----:B---34-:R-:W-:Y:S01]  /*1770*/  IMAD.U32 R0, RZ, RZ, UR4 ;  /* 0x00000004ff007e24 */ /* 0x018fe2000f8e00ff */
[----:B------:R-:W-:Y:S05]  /*1780*/  WARPSYNC.ALL ;  /* 0x0000000000007948 */ /* 0x000fea0003800000 */
[----:B------:R-:W-:-:S04]  /*1790*/  IADD3 R0, -R0, UR40, RZ ;  /* 0x0000002800007c10 */ /* 0x000fc8000fffe1ff */
[----:B------:R-:W-:Y:S01]  /*17a0*/  ISETP.GE.AND P1, PT, R0, 0x1, PT ;  /* 0x000000010000780c */ /* 0x000fe20003f26270 */
[----:B------:R-:W-:Y:S01]  /*17b0*/  UIADD3 UR4, UR41, 0x21280, URZ ;  /* 0x0002128029047890 */ /* 0x000fe2000fffe03f */
[----:B------:R-:W-:Y:S01]  /*17c0*/  WARPGROUP.ARRIVE ;  /* 0x00000000000079c5 */ /* 0x000fe20000000000 */
[----:B------:R-:W-:Y:S02]  /*17d0*/  ULOP3.LUT UR42, UR42, 0x10000, URZ, 0xfc, !UPT ;  /* 0x000100002a2a7892 */ /* 0x000fe4000f8efc3f */
[----:B------:R-:W-:Y:S01]  /*17e0*/  USHF.R.U32.HI UR4, URZ, 0x4, UR4 ;  /* 0x000000043f047899 */ /* 0x000fe20008011604 */
[----:B------:R-:W-:Y:S01]  /*17f0*/  UMOV UR5, 0xc0000010 ;  /* 0xc000001000057882 */ /* 0x000fe20000000000 */
[----:B------:R-:W-:Y:S02]  /*1800*/  UMOV UR7, 0xc0000010 ;  /* 0xc000001000077882 */ /* 0x000fe40000000000 */
[----:B------:R-:W-:-:S04]  /*1810*/  ULOP3.LUT UR4, UR4, 0x3fff, URZ, 0xc0, !UPT ;  /* 0x00003fff04047892 */ /* 0x000fc8000f8ec03f */
[----:B------:R-:W-:Y:S02]  /*1820*/  ULOP3.LUT UR9, UR4, 0x10000, URZ, 0xfc, !UPT ;  /* 0x0001000004097892 */ /* 0x000fe4000f8efc3f */
[----:B------:R-:W-:Y:S02]  /*1830*/  UIMAD UR4, UR39, 0x180, UR42 ;  /* 0x00000180270478a4 */ /* 0x000fe4000f8e022a */
[----:B------:R-:W-:-:S09]  /*1840*/  ULEA UR6, UR39, UR9, 0x8 ;  /* 0x0000000927067291 */ /* 0x000fd2000f8e403f */
[----:B------:R-:W-:Y:S01]  /*1850*/  HGMMA.64x128x16.F32.BF16 R88, gdesc[UR4], RZ, !UPT, gsb0 ;  /* 0x01e00000045879f0 */ /* 0x000fe2000c0018ff */
[----:B------:R-:W-:Y:S01]  /*1860*/  UIADD3 UR4, UR4, 0x100, URZ ;  /* 0x0000010004047890 */ /* 0x000fe2000fffe03f */
[----:B------:R-:W-:Y:S01]  /*1870*/  UMOV UR5, 0xc0000010 ;  /* 0xc000001000057882 */ /* 0x000fe20000000000 */
[----:B------:R-:W-:Y:S02]  /*1880*/  WARPGROUP.DEPBAR.LE gsb0, 0x0 ;  /* 0x00008000000079c5 */ /* 0x000fe40000010000 */
[----:B------:R-:W-:-:S07]  /*1890*/  WARPGROUP.ARRIVE ;  /* 0x00000000000079c5 */ /* 0x000fce0000000000 */
[----:B------:R-:W-:Y:S03]  /*18a0*/  HGMMA.64x128x16.F32.BF16 R24, gdesc[UR4], RZ, !UPT, gsb0 ;  /* 0x01e00000041879f0 */ /* 0x000fe6000c0018ff */
[----:B------:R-:W-:Y:S02]  /*18b0*/  WARPGROUP.DEPBAR.LE gsb0, 0x0 ;  /* 0x00008000000079c5 */ /* 0x000fe40000010000 */
[----:B------:R-:W-:Y:S05]  /*18c0*/  @!P1 BRA `(.L_x_23) ;  /* 0x0000000000cc9947 */ /* 0x000fea0003800000 */
[----:B------:R-:W-:Y:S01]  /*18d0*/  UIADD3 UR4, UR39, 0x1, URZ ;  /* 0x0000000127047890 */ /* 0x000fe2000fffe03f */
[----:B------:R-:W-:Y:S02]  /*18e0*/  IMAD.MOV.U32 R3, RZ, RZ, R0 ;  /* 0x000000ffff037224 */ /* 0x000fe400078e0000 */
[----:B01----:R-:W-:Y:S01]  /*18f0*/  IMAD.U32 R4, RZ, RZ, UR39 ;  /* 0x00000027ff047e24 */ /* 0x003fe2000f8e00ff */
[----:B------:R-:W-:-:S04]  /*1900*/  UISETP.NE.AND UP0, UPT, UR4, 0x16, UPT ;  /* 0x000000160400788c */ /* 0x000fc8000bf05270 */
[----:B------:R-:W-:Y:S02]  /*1910*/  USEL UR5, URZ, 0x1, UP0 ;  /* 0x000000013f057887 */ /* 0x000fe40008000000 */
[----:B------:R-:W-:Y:S02]  /*1920*/  USEL UR8, UR4, URZ, UP0 ;  /* 0x0000003f04087287 */ /* 0x000fe40008000000 */
[----:B------:R-:W-:-:S06]  /*1930*/  ULOP3.LUT UR5, UR38, UR5, URZ, 0x3c, !UPT ;  /* 0x0000000526057292 */ /* 0x000fcc000f8e3c3f */
[----:B------:R-:W-:-:S07]  /*1940*/  IMAD.U32 R7, RZ, RZ, UR5 ;  /* 0x00000005ff077e24 */ /* 0x000fce000f8e00ff */
.L_x_30:
[----:B------:R-:W-:Y:S05]  /*1950*/  @!P0 BRA `(.L_x_24) ;  /* 0x0000000000048947 */ /* 0x000fea0003800000 */
[----:B------:R-:W-:Y:S01]  /*1960*/  BPT.TRAP 0x1 ;  /* 0x000000040000795c */ /* 0x000fe20000300000 */
.L_x_24:
[----:B------:R-:W-:Y:S01]  /*1970*/  ULEA UR4, UR8, UR41, 0x3 ;  /* 0x0000002908047291 */ /* 0x000fe2000f8e183f */
[----:B------:R-:W-:-:S08]  /*1980*/  SHF.L.U32 R5, R7, 0x1f, RZ ;  /* 0x0000001f07057819 */ /* 0x000fd000000006ff */
[----:B------:R0:W1:Y:S01]  /*1990*/  SYNCS.PHASECHK.TRANS64.TRYWAIT P1, [UR4], R5 ;  /* 0x00000005ff0075a7 */ /* 0x0000620008020144 */
[----:B------:R-:W-:Y:S05]  /*19a0*/  @!P0 BRA `(.L_x_25) ;  /* 0x0000000000048947 */ /* 0x000fea0003800000 */
[----:B------:R-:W-:Y:S01]  /*19b0*/  BPT.TRAP 0x1 ;  /* 0x000000040000795c */ /* 0x000fe20000300000 */
.L_x_25:
[----:B-1----:R-:W-:Y:S05]  /*19c0*/  @P1 BRA `(.L_x_26) ;  /* 0x0000000000081947 */ /* 0x002fea0003800000 */
[----:B------:R-:W1:Y:S02]  /*19d0*/  SYNCS.PHASECHK.TRANS64.TRYWAIT P1, [UR4], R5 ;  /* 0x00000005ff0075a7 */ /* 0x000e640008020144 */
[----:B-1----:R-:W-:Y:S05]  /*19e0*/  @!P1 BRA `(.L_x_27) ;  /* 0x000000b000889947 */ /* 0x002fea0003800000 */
.L_x_26:
[----:B------:R-:W-:Y:S01]  /*19f0*/  UIMAD UR4, UR8, 0x180, UR42 ;  /* 0x00000180080478a4 */ /* 0x000fe2000f8e022a */
[----:B------:R-:W-:Y:S01]  /*1a00*/  WARPGROUP.ARRIVE ;  /* 0x00000000000079c5 */ /* 0x000fe20000000000 */
[----:B------:R-:W-:Y:S01]  /*1a10*/  ULEA UR6, UR8, UR9, 0x8 ;  /* 0x0000000908067291 */ /* 0x000fe2000f8e403f */
[----:B------:R-:W-:Y:S01]  /*1a20*/  UMOV UR5, 0xc0000010 ;  /* 0xc000001000057882 */ /* 0x000fe20000000000 */
[----:B------:R-:W-:-:S07]  /*1a30*/  UMOV UR7, 0xc0000010 ;  /* 0xc000001000077882 */ /* 0x000fce0000000000 */
[----:B------:R-:W-:Y:S01]  /*1a40*/  HGMMA.64x128x16.F32.BF16 R88, gdesc[UR4], R88, gsb0 ;  /* 0x01e00000045879f0 */ /* 0x000fe20008001858 */
[----:B------:R-:W-:Y:S01]  /*1a50*/  UIADD3 UR4, UR4, 0x100, URZ ;  /* 0x0000010004047890 */ /* 0x000fe2000fffe03f */
[----:B------:R-:W-:Y:S01]  /*1a60*/  UMOV UR5, 0xc0000010 ;  /* 0xc000001000057882 */ /* 0x000fe20000000000 */
[----:B------:R-:W-:Y:S02]  /*1a70*/  WARPGROUP.DEPBAR.LE gsb0, 0x0 ;  /* 0x00008000000079c5 */ /* 0x000fe40000010000 */
[----:B------:R-:W-:-:S07]  /*1a80*/  WARPGROUP.ARRIVE ;  /* 0x00000000000079c5 */ /* 0x000fce0000000000 */
[----:B------:R-:W-:Y:S03]  /*1a90*/  HGMMA.64x128x16.F32.BF16 R24, gdesc[UR4], R24, gsb0 ;  /* 0x01e00000041879f0 */ /* 0x000fe60008001818 */
[----:B------:R-:W-:Y:S02]  /*1aa0*/  WARPGROUP.DEPBAR.LE gsb0, 0x0 ;  /* 0x00008000000079c5 */ /* 0x000fe40000010000 */
[----:B------:R-:W-:Y:S05]  /*1ab0*/  @!P0 BRA `(.L_x_28) ;  /* 0x0000000000048947 */ /* 0x000fea0003800000 */
[----:B------:R-:W-:Y:S01]  /*1ac0*/  BPT.TRAP 0x1 ;  /* 0x000000040000795c */ /* 0x000fe20000300000 */
.L_x_28:
[----:B------:R-:W-:-:S13]  /*1ad0*/  ISETP.NE.AND P1, PT, R22, RZ, PT ;  /* 0x000000ff1600720c */ /* 0x000fda0003f25270 */
[----:B01----:R-:W-:-:S05]  /*1ae0*/  @P1 LEA R5, R4, UR41, 0x3 ;  /* 0x0000002904051c11 */ /* 0x003fca000f8e18ff */
[----:B------:R-:W-:-:S05]  /*1af0*/  @P1 VIADD R5, R5, 0xb0 ;  /* 0x000000b005051836 */ /* 0x000fca0000000000 */
[----:B------:R-:W-:-:S04]  /*1b00*/  @P1 PRMT R5, R152, 0x654, R5 ;  /* 0x0000065498051816 */ /* 0x000fc80000000005 */
[----:B------:R0:W-:Y:S01]  /*1b10*/  @P1 SYNCS.ARRIVE.TRANS64.RED.A1T0 RZ, [R5+URZ], RZ ;  /* 0x000000ff05ff19a7 */ /* 0x0001e2000810043f */
[----:B------:R-:W-:-:S13]  /*1b20*/  ISETP.GT.U32.AND P1, PT, R19, 0x1, PT ;  /* 0x000000011300780c */ /* 0x000fda0003f24070 */
[----:B0-----:R-:W-:Y:S05]  /*1b30*/  @P1 BRA `(.L_x_29) ;  /* 0x0000000000041947 */ /* 0x001fea0003800000 */
[----:B------:R-:W-:Y:S01]  /*1b40*/  BPT.TRAP 0x1 ;  /* 0x000000040000795c */ /* 0x000fe20000300000 */
.L_x_29:
[----:B------:R-:W-:Y:S01]  /*1b50*/  UIADD3 UR8, UR8, 0x1, URZ ;  /* 0x0000000108087890 */ /* 0x000fe2000fffe03f */
[C---:B------:R-:W-:Y:S01]  /*1b60*/  ISETP.GT.AND P2, PT, R3.reuse, 0x1, PT ;  /* 0x000000010300780c */ /* 0x040fe20003f44270 */
[----:B------:R-:W-:Y:S02]  /*1b70*/  VIADD R4, R4, 0x1 ;  /* 0x0000000104047836 */ /* 0x000fe40000000000 */
[----:B------:R-:W-:Y:S01]  /*1b80*/  UISETP.NE.AND UP0, UPT, UR8, 0x16, UPT ;  /* 0x000000160800788c */ /* 0x000fe2000bf05270 */
[----:B------:R-:W-:Y:S02]  /*1b90*/  VIADD R3, R3, 0xffffffff ;  /* 0xffffffff03037836 */ /* 0x000fe40000000000 */
[C---:B------:R-:W-:Y:S01]  /*1ba0*/  ISETP.NE.AND P1, PT, R4.reuse, 0x16, PT ;  /* 0x000000160400780c */ /* 0x040fe20003f25270 */
[----:B------:R-:W-:Y:S02]  /*1bb0*/  USEL UR4, URZ, 0x1, UP0 ;  /* 0x000000013f047887 */ /* 0x000fe40008000000 */
[----:B------:R-:W-:Y:S01]  /*1bc0*/  USEL UR8, UR8, URZ, UP0 ;  /* 0x0000003f08087287 */ /* 0x000fe20008000000 */
[----:B------:R-:W-:-:S03]  /*1bd0*/  SEL R4, R4, RZ, P1 ;  /* 0x000000ff04047207 */ /* 0x000fc60000800000 */
[----:B------:R-:W-:Y:S01]  /*1be0*/  LOP3.LUT R7, R7, UR4, RZ, 0x3c, !PT ;  /* 0x0000000407077c12 */ /* 0x000fe2000f8e3cff */
[----:B------:R-:W-:Y:S07]  /*1bf0*/  @P2 BRA `(.L_x_30) ;  /* 0xfffffffc00542947 */ /* 0x000fee000383ffff */
.L_x_23:
[----:B------:R-:W3:Y:S02]  /*1c00*/  LDC R3, c[0x0][0x28c] ;  /* 0x0000a300ff037b82 */ /* 0x000ee40000000800 */
[----:B---3--:R-:W-:-:S13]  /*1c10*/  ISETP.GE.AND P1, PT, R3, 0x1, PT ;  /* 0x000000010300780c */ /* 0x008fda0003f26270 */
[----:B------:R-:W-:Y:S05]  /*1c20*/  @!P1 BRA `(.L_x_31) ;  /* 0x0000000000389947 */ /* 0x000fea0003800000 */
[----:B------:R-:W-:Y:S05]  /*1c30*/  @!P0 BRA `(.L_x_32) ;  /* 0x0000000000048947 */ /* 0x000fea0003800000 */
[----:B------:R-:W-:Y:S01]  /*1c40*/  BPT.TRAP 0x1 ;  /* 0x000000040000795c */ /* 0x000fe20000300000 */
.L_x_32:
[----:B------:R-:W-:-:S13]  /*1c50*/  ISETP.NE.AND P0, PT, R22, RZ, PT ;  /* 0x000000ff1600720c */ /* 0x000fda0003f05270 */
[----:B------:R-:W-:-:S04]  /*1c60*/  @P0 VIADD R0, R0, UR39 ;  /* 0x0000002700000c36 */ /* 0x000fc80008000000 */
[----:B01----:R-:W-:-:S05]  /*1c70*/  @P0 IMAD.WIDE.U32 R4, R0, -0x45d1745d, RZ ;  /* 0xba2e8ba300040825 */ /* 0x003fca00078e00ff */
[----:B------:R-:W-:-:S05]  /*1c80*/  @P0 SHF.R.U32.HI R5, RZ, 0x4, R5 ;  /* 0x00000004ff050819 */ /* 0x000fca0000011605 */
[----:B------:R-:W-:-:S05]  /*1c90*/  @P0 IMAD R0, R5, -0x16, R0 ;  /* 0xffffffea05000824 */ /* 0x000fca00078e0200 */
[----:B------:R-:W-:-:S05]  /*1ca0*/  @P0 LEA R0, R0, UR41, 0x3 ;  /* 0x0000002900000c11 */ /* 0x000fca000f8e18ff */
[----:B------:R-:W-:-:S05]  /*1cb0*/  @P0 VIADD R3, R0, 0xb0 ;  /* 0x000000b000030836 */ /* 0x000fca0000000000 */
[----:B------:R-:W-:-:S04]  /*1cc0*/  @P0 PRMT R3, R152, 0x654, R3 ;  /* 0x0000065498030816 */ /* 0x000fc80000000003 */
[----:B------:R3:W-:Y:S01]  /*1cd0*/  @P0 SYNCS.ARRIVE.TRANS64.RED.A1T0 RZ, [R3+URZ], RZ ;  /* 0x000000ff03ff09a7 */ /* 0x0007e2000810043f */
[----:B------:R-:W-:-:S13]  /*1ce0*/  ISETP.GT.U32.AND P0, PT, R19, 0x1, PT ;  /* 0x000000011300780c */ /* 0x000fda0003f04070 */
[----:B---3--:R-:W-:Y:S05]  /*1cf0*/  @P0 BRA `(.L_x_31) ;  /* 0x0000000000040947 */ /* 0x008fea0003800000 */
[----:B------:R-:W-:Y:S01]  /*1d00*/  BPT.TRAP 0x1 ;  /* 0x000000040000795c */ /* 0x000fe20000300000 */
.L_x_31:
[----:B------:R-:W3:Y:S01]  /*1d10*/  LDC R6, c[0x0][0x288] ;  /* 0x0000a200ff067b82 */ /* 0x000ee20000000800 */
[--C-:B------:R-:W-:Y:S01]  /*1d20*/  SHF.R.U32.HI R0, RZ, 0x2, R18.reuse ;  /* 0x00000002ff007819 */ /* 0x100fe20000011612 */
[----:B------:R-:W-:Y:S01]  /*1d30*/  IMAD.SHL.U32 R13, R154, 0x80, RZ ;  /* 0x000000809a0d7824 */ /* 0x000fe200078e00ff */
[----:B01----:R-:W-:Y:S01]  /*1d40*/  LOP3.LUT R4, R18, 0x60, RZ, 0xc0, !PT ;  /* 0x0000006012047812 */ /* 0x003fe200078ec0ff */
[----:B------:R-:W-:Y:S01]  /*1d50*/  UIADD3 UR39, UR40, UR39, URZ ;  /* 0x0000002728277290 */ /* 0x000fe2000fffe03f */
[----:B------:R-:W-:Y:S01]  /*1d60*/  SHF.R.U32.HI R5, RZ, 0x7, R18 ;  /* 0x00000007ff057819 */ /* 0x000fe20000011612 */
[----:B------:R-:W-:Y:S01]  /*1d70*/  ULDC UR7, c[0x0][0x284] ;  /* 0x0000a10000077ab9 */ /* 0x000fe20000000800 */
[----:B------:R-:W-:Y:S01]  /*1d80*/  LOP3.LUT R3, R0, 0x7, RZ, 0xc0, !PT ;  /* 0x0000000700037812 */ /* 0x000fe200078ec0ff */
[----:B------:R-:W-:Y:S01]  /*1d90*/  UISETP.GT.U32.AND UP0, UPT, UR39, 0x15, UPT ;  /* 0x000000152700788c */ /* 0x000fe2000bf04070 */
[----:B------:R-:W-:Y:S01]  /*1da0*/  SHF.R.U32.HI R4, RZ, 0x1, R4 ;  /* 0x00000001ff047819 */ /* 0x000fe20000011604 */
[----:B------:R-:W-:Y:S01]  /*1db0*/  UISETP.GE.U32.AND UP1, UPT, UR40, 0x16, UPT ;  /* 0x000000162800788c */ /* 0x000fe2000bf26070 */
[----:B------:R-:W-:Y:S01]  /*1dc0*/  LOP3.LUT R0, R5, 0x1, RZ, 0xc0, !PT ;  /* 0x0000000105007812 */ /* 0x000fe200078ec0ff */
[----:B------:R-:W-:Y:S01]  /*1dd0*/  UISETP.LT.U32.AND UP0, UPT, UR40, 0x16, UP0 ;  /* 0x000000162800788c */ /* 0x000fe20008701070 */
[----:B------:R-:W-:Y:S01]  /*1de0*/  IADD3 R5, RZ, -R4, -R3 ;  /* 0x80000004ff057210 */ /* 0x000fe20007ffe803 */
[----:B------:R-:W-:Y:S01]  /*1df0*/  ULDC.64 UR8, c[0x0][0x5d0] ;  /* 0x0001740000087ab9 */ /* 0x000fe20000000a00 */
[----:B------:R-:W-:Y:S01]  /*1e00*/  SHF.R.S32.HI R21, RZ, 0x1f, R23 ;  /* 0x0000001fff157819 */ /* 0x000fe20000011417 */
[C---:B------:R-:W-:Y:S01]  /*1e10*/  IMAD.SHL.U32 R8, R0.reuse, 0x40, RZ ;  /* 0x0000004000087824 */ /* 0x040fe200078e00ff */
[----:B------:R-:W-:Y:S01]  /*1e20*/  UIMAD.WIDE.U32 UR4, UR39, -0x45d1745d, URZ ;  /* 0xba2e8ba3270478a5 */ /* 0x000fe2000f8e003f */
[----:B------:R-:W-:Y:S01]  /*1e30*/  IMAD R9, R0, -0x40, R5 ;  /* 0xffffffc000097824 */ /* 0x000fe200078e0205 */
[----:B------:R-:W-:Y:S01]  /*1e40*/  LOP3.LUT R0, R18, 0x3, RZ, 0xc0, !PT ;  /* 0x0000000312007812 */ /* 0x000fe200078ec0ff */
[----:B------:R-:W-:Y:S01]  /*1e50*/  USEL UR6, URZ, 0x1, !UP0 ;  /* 0x000000013f067887 */ /* 0x000fe2000c000000 */
[----:B------:R-:W-:Y:S01]  /*1e60*/  LOP3.LUT R3, R8, 0x40, R3, 0xe2, !PT ;  /* 0x0000004008037812 */ /* 0x000fe200078ee203 */
[----:B------:R-:W-:-:S02]  /*1e70*/  USHF.R.U32.HI UR4, URZ, 0x4, UR5 ;  /* 0x000000043f047899 */ /* 0x000fc40008011605 */
[----:B---3--:R-:W-:Y:S01]  /*1e80*/  IMAD R10, R0, -0x2, R6 ;  /* 0xfffffffe000a7824 */ /* 0x008fe200078e0206 */
[----:B------:R-:W-:Y:S01]  /*1e90*/  LOP3.LUT R8, R3, R4, RZ, 0xfc, !PT ;  /* 0x0000000403087212 */ /* 0x000fe200078efcff */
[----:B------:R-:W-:Y:S01]  /*1ea0*/  IMAD R0, R153, 0xc0, RZ ;  /* 0x000000c099007824 */ /* 0x000fe200078e02ff */
[----:B------:R-:W-:Y:S01]  /*1eb0*/  ISETP.GE.AND P0, PT, R13, R6, PT ;  /* 0x000000060d00720c */ /* 0x000fe20003f06270 */
[----:B------:R-:W-:Y:S01]  /*1ec0*/  IMAD.SHL.U32 R4, R18, 0x2, RZ ;  /* 0x0000000212047824 */ /* 0x000fe200078e00ff */
[----:B------:R-:W-:Y:S01]  /*1ed0*/  ULOP3.LUT UR38, UR38, UR6, URZ, 0x3c, !UPT ;  /* 0x0000000626267292 */ /* 0x000fe2000f8e3c3f */
[----:B------:R-:W-:Y:S01]  /*1ee0*/  IMAD R6, R21, UR8, RZ ;  /* 0x0000000815067c24 */ /* 0x000fe2000f8e02ff */
[C---:B------:R-:W-:Y:S01]  /*1ef0*/  ISETP.GE.OR P0, PT, R0.reuse, UR7, P0 ;  /* 0x0000000700007c0c */ /* 0x040fe20008706670 */
[----:B------:R-:W-:Y:S01]  /*1f00*/  UIMAD UR39, UR4, -0x16, UR39 ;  /* 0xffffffea042778a4 */ /* 0x000fe2000f8e0227 */
[----:B------:R-:W-:Y:S01]  /*1f10*/  LOP3.LUT R4, R13, 0x6, R4, 0xf8, !PT ;  /* 0x000000060d047812 */ /* 0x000fe200078ef804 */
[----:B------:R-:W-:Y:S01]  /*1f20*/  IMAD R11, R23, UR9, R6 ;  /* 0x00000009170b7c24 */ /* 0x000fe2000f8e0206 */
[----:B------:R-:W-:Y:S01]  /*1f30*/  IADD3 R3, -R0, UR7, R9 ;  /* 0x0000000700037c10 */ /* 0x000fe2000fffe109 */
[----:B------:R-:W-:Y:S01]  /*1f40*/  IMAD.MOV.U32 R9, RZ, RZ, RZ ;  /* 0x000000ffff097224 */ /* 0x000fe200078e00ff */
[----:B------:R-:W-:Y:S01]  /*1f50*/  SHF.R.S32.HI R5, RZ, 0x1f, R4 ;  /* 0x0000001fff057819 */ /* 0x000fe20000011404 */
[----:B------:R-:W-:Y:S01]  /*1f60*/  @UP1 ULOP3.LUT UR38, UR38, 0x1, UR4, 0x78, !UPT ;  /* 0x0000000126261892 */ /* 0x000fe2000f8e7804 */
[----:B------:R-:W-:Y:S01]  /*1f70*/  IADD3 R0, -R13, R10, RZ ;  /* 0x0000000a0d007210 */ /* 0x000fe20007ffe1ff */
[----:B------:R-:W-:-:S04]  /*1f80*/  IMAD.WIDE R8, R153, 0xc0, R8 ;  /* 0x000000c099087825 */ /* 0x000fc800078e0208 */
[----:B------:R-:W-:-:S04]  /*1f90*/  IMAD.WIDE.U32 R6, R23, UR8, R4 ;  /* 0x0000000817067c25 */ /* 0x000fc8000f8e0004 */
[----:B------:R-:W-:Y:S02]  /*1fa0*/  IMAD.IADD R11, R7, 0x1, R11 ;  /* 0x00000001070b7824 */ /* 0x000fe400078e020b */
[----:B------:R-:W-:Y:S02]  /*1fb0*/  IMAD.MOV.U32 R153, RZ, RZ, -0x1 ;  /* 0xffffffffff997424 */ /* 0x000fe400078e00ff */
[----:B------:R-:W-:Y:S01]  /*1fc0*/  IMAD.MOV.U32 R10, RZ, RZ, R6 ;  /* 0x000000ffff0a7224 */ /* 0x000fe200078e0006 */
[----:B------:R-:W-:Y:S06]  /*1fd0*/  @P0 BRA `(.L_x_33) ;  /* 0x00000084005c0947 */ /* 0x000fec0003800000 */
[----:B------:R-:W0:Y:S01]  /*1fe0*/  LDC.64 R6, c[0x0][0x5c8] ;  /* 0x00017200ff067b82 */ /* 0x000e220000000a00 */
[----:B-----5:R-:W-:Y:S01]  /*1ff0*/  FSETP.NEU.AND P0, PT, R156, RZ, PT ;  /* 0x000000ff9c00720b */ /* 0x020fe20003f0d000 */
[----:B------:R-:W-:Y:S01]  /*2000*/  BSSY B0, `(.L_x_33) ;  /* 0x0000854000007945 */ /* 0x000fe20003800000 */
[----:B------:R-:W-:-:S04]  /*2010*/  ISETP.GT.AND P3, PT, R3, RZ, PT ;  /* 0x000000ff0300720c */ /* 0x000fc80003f64270 */
[----:B------:R-:W-:Y:S01]  /*2020*/  ISETP.GT.AND P1, PT, R0, RZ, P3 ;  /* 0x000000ff0000720c */ /* 0x000fe20001f24270 */
[-C--:B0-----:R-:W-:Y:S02]  /*2030*/  IMAD R12, R9, R6.reuse, RZ ;  /* 0x00000006090c7224 */ /* 0x081fe400078e02ff */
[----:B------:R-:W-:-:S04]  /*2040*/  IMAD.WIDE.U32 R168, R8, R6, R10 ;  /* 0x0000000608a87225 */ /* 0x000fc800078e000a */
[----:B------:R-:W-:-:S04]  /*2050*/  IMAD R11, R8, R7, R12 ;  /* 0x00000007080b7224 */ /* 0x000fc800078e020c */
[----:B------:R-:W-:Y:S01]  /*2060*/  IMAD.IADD R171, R169, 0x1, R11 ;  /* 0x00000001a9ab7824 */ /* 0x000fe200078e020b */
[----:B------:R-:W-:Y:S06]  /*2070*/  @!P0 BRA `(.L_x_34) ;  /* 0x0000006000048947 */ /* 0x000fec0003800000 */
[----:B------:R-:W0:Y:S01]  /*2080*/  LDC.64 R12, c[0x0][0x5b8] ;  /* 0x00016e00ff0c7b82 */ /* 0x000e220000000a00 */
[----:B------:R-:W-:-:S07]  /*2090*/  ULDC.64 UR4, c[0x0][0x5c0] ;  /* 0x0001700000047ab9 */ /* 0x000fce0000000a00 */
[----:B------:R-:W1:Y:S08]  /*20a0*/  LDC.64 R14, c[0x0][0x5b0] ;  /* 0x00016c00ff0e7b82 */ /* 0x000e700000000a00 */
[----:B------:R-:W3:Y:S01]  /*20b0*/  LDC.64 R10, c[0x0][0x5a8] ;  /* 0x00016a00ff0a7b82 */ /* 0x000ee20000000a00 */
[----:B0-----:R-:W-:-:S04]  /*20c0*/  IMAD R20, R21, R12, RZ ;  /* 0x0000000c15147224 */ /* 0x001fc800078e02ff */
[C---:B------:R-:W-:Y:S02]  /*20d0*/  IMAD R13, R23.reuse, R13, R20 ;  /* 0x0000000d170d7224 */ /* 0x040fe400078e0214 */
[----:B------:R-:W-:-:S04]  /*20e0*/  IMAD.WIDE.U32 R20, R23, R12, R4 ;  /* 0x0000000c17147225 */ /* 0x000fc800078e0004 */
[-C--:B-1----:R-:W-:Y:S02]  /*20f0*/  IMAD R154, R9, R14.reuse, RZ ;  /* 0x0000000e099a7224 */ /* 0x082fe400078e02ff */
[----:B------:R-:W-:Y:S02]  /*2100*/  IMAD.IADD R159, R21, 0x1, R13 ;  /* 0x00000001159f7824 */ /* 0x000fe400078e020d */
[----:B------:R-:W-:Y:S02]  /*2110*/  IMAD.MOV.U32 R158, RZ, RZ, R20 ;  /* 0x000000ffff9e7224 */ /* 0x000fe400078e0014 */
[C---:B------:R-:W-:Y:S02]  /*2120*/  IMAD R167, R8.reuse, R15, R154 ;  /* 0x0000000f08a77224 */ /* 0x040fe400078e029a */
[----:B------:R-:W-:-:S04]  /*2130*/  IMAD.WIDE.U32 R160, R8, R14, R158 ;  /* 0x0000000e08a07225 */ /* 0x000fc800078e009e */
[----:B------:R-:W-:Y:S01]  /*2140*/  IMAD.IADD R154, R161, 0x1, R167 ;  /* 0x00000001a19a7824 */ /* 0x000fe200078e02a7 */
[----:B---3--:R-:W-:-:S04]  /*2150*/  LEA R162, P0, R160, R10, 0x1 ;  /* 0x0000000aa0a27211 */ /* 0x008fc800078008ff */
[----:B------:R-:W-:-:S05]  /*2160*/  LEA.HI.X R163, R160, R11, R154, 0x1, P0 ;  /* 0x0000000ba0a37211 */ /* 0x000fca00000f0c9a */
[----:B------:R0:W2:Y:S01]  /*2170*/  @P1 LDG.E.LTC128B.U16 R154, desc[UR36][R162.64] ;  /* 0x00000024a29a1981 */ /* 0x0000a2000c1e1520 */
[----:B------:R-:W-:Y:S01]  /*2180*/  LEA R160, P0, R168, UR4, 0x1 ;  /* 0x00000004a8a07c11 */ /* 0x000fe2000f8008ff */
[----:B------:R-:W-:Y:S01]  /*2190*/  IMAD.WIDE.U32 R164, R8, R14, R4 ;  /* 0x0000000e08a47225 */ /* 0x000fe200078e0004 */
[----:B------:R-:W-:Y:S01]  /*21a0*/  ISETP.GT.AND P2, PT, R0, 0x1, P3 ;  /* 0x000000010000780c */ /* 0x000fe20001f44270 */
[----:B------:R-:W-:Y:S01]  /*21b0*/  BSSY B1, `(.L_x_35) ;  /* 0x0000010000017945 */ /* 0x000fe20003800000 */
[----:B------:R-:W-:Y:S01]  /*21c0*/  LEA.HI.X R161, R168, UR5, R171, 0x1, P0 ;  /* 0x00000005a8a17c11 */ /* 0x000fe200080f0cab */
[----:B------:R-:W-:Y:S02]  /*21d0*/  IMAD.IADD R165, R167, 0x1, R165 ;  /* 0x00000001a7a57824 */ /* 0x000fe400078e02a5 */
[----:B------:R-:W-:-:S03]  /*21e0*/  IMAD.WIDE.U32 R164, R23, R12, R164 ;  /* 0x0000000c17a47225 */ /* 0x000fc600078e00a4 */
[----:B0-----:R-:W-:Y:S01]  /*21f0*/  LEA R162, P0, R164, R10, 0x1 ;  /* 0x0000000aa4a27211 */ /* 0x001fe200078008ff */
[----:B--2---:R-:W-:-:S04]  /*2200*/  IMAD.U32 R157, R154, 0x10000, RZ ;  /* 0x000100009a9d7824 */ /* 0x004fc800078e00ff */
[----:B------:R-:W-:-:S04]  /*2210*/  FMUL R157, R157, R156 ;  /* 0x0000009c9d9d7220 */ /* 0x000fc80000400000 */
[----:B------:R-:W-:Y:S01]  /*2220*/  FFMA R157, R88, R155, R157 ;  /* 0x0000009b589d7223 */ /* 0x000fe2000000009d */
[----:B------:R-:W-:Y:S01]  /*2230*/  IMAD.IADD R88, R13, 0x1, R165 ;  /* 0x000000010d587824 */ /* 0x000fe200078e02a5 */
[----:B------:R-:W-:-:S03]  /*2240*/  SHF.L.U64.HI R165, R14, 0x3, R15 ;  /* 0x000000030ea57819 */ /* 0x000fc6000001020f */
[----:B------:R-:W-:Y:S02]  /*2250*/  F2FP.BF16.F32.PACK_AB R157, RZ, R157 ;  /* 0x0000009dff9d723e */ /* 0x000fe400000010ff */
[----:B------:R-:W-:Y:S01]  /*2260*/  LEA.HI.X R163, R164, R11, R88, 0x1, P0 ;  /* 0x0000000ba4a37211 */ /* 0x000fe200000f0c58 */
[----:B------:R-:W-:Y:S02]  /*2270*/  IMAD.SHL.U32 R164, R14, 0x8, RZ ;  /* 0x000000080ea47824 */ /* 0x000fe400078e00ff */
[----:B------:R0:W-:Y:S01]  /*2280*/  @P1 STG.E.U16 desc[UR36][R160.64], R157 ;  /* 0x0000009da0001986 */ /* 0x0001e2000c101524 */
[----:B------:R-:W-:Y:S05]  /*2290*/  @!P2 BRA `(.L_x_36) ;  /* 0x000000000004a947 */ /* 0x000fea0003800000 */
[----:B------:R1:W5:Y:S02]  /*22a0*/  LDG.E.LTC128B.U16 R154, desc[UR36][R162.64+0x2] ;  /* 0x00000224a29a7981 */ /* 0x000364000c1e1520 */
.L_x_36:
[----:B------:R-:W-:Y:S05]  /*22b0*/  BSYNC B1 ;  /* 0x0000000000017941 */ /* 0x000fea0003800000 */
.L_x_35:
[----:B0----5:R-:W-:Y:S01]  /*22c0*/  IMAD.U32 R157, R154, 0x10000, RZ ;  /* 0x000100009a9d7824 */ /* 0x021fe200078e00ff */
[----:B------:R-:W-:Y:S01]  /*22d0*/  ISETP.GT.AND P0, PT, R3, 0x8, PT ;  /* 0x000000080300780c */ /* 0x000fe20003f04270 */
[----:B------:R-:W-:-:S04]  /*22e0*/  IMAD.WIDE.U32 R170, R8, R14, R164 ;  /* 0x0000000e08aa7225 */ /* 0x000fc800078e00a4 */
[----:B------:R-:W-:Y:S01]  /*22f0*/  FMUL R88, R157, R156 ;  /* 0x0000009c9d587220 */ /* 0x000fe20000400000 */
[----:B------:R-:W-:Y:S01]  /*2300*/  ISETP.GT.AND P1, PT, R0, RZ, P0 ;  /* 0x000000ff0000720c */ /* 0x000fe20000724270 */
[----:B------:R-:W-:Y:S01]  /*2310*/  IMAD.IADD R169, R167, 0x1, R171 ;  /* 0x00000001a7a97824 */ /* 0x000fe200078e02ab */
[----:B------:R-:W-:Y:S01]  /*2320*/  IADD3 R157, P4, R20, R170, RZ ;  /* 0x000000aa149d7210 */ /* 0x000fe20007f9e0ff */
[----:B------:R-:W-:-:S04]  /*2330*/  FFMA R89, R89, R155, R88 ;  /* 0x0000009b59597223 */ /* 0x000fc80000000058 */
[----:B------:R-:W-:Y:S01]  /*2340*/  IMAD.X R168, R169, 0x1, R159, P4 ;  /* 0x00000001a9a87824 */ /* 0x000fe200020e069f */
[----:B------:R-:W-:Y:S02]  /*2350*/  F2FP.BF16.F32.PACK_AB R167, RZ, R89 ;  /* 0x00000059ffa7723e */ /* 0x000fe400000010ff */
[----:B------:R-:W-:Y:S02]  /*2360*/  LEA R88, P4, R157, R10, 0x1 ;  /* 0x0000000a9d587211 */ /* 0x000fe400078808ff */
[----:B------:R-:W-:Y:S02]  /*2370*/  PRMT R171, R167, 0x7610, R171 ;  /* 0x00007610a7ab7816 */ /* 0x000fe400000000ab */
[----:B------:R-:W-:-:S03]  /*2380*/  LEA.HI.X R89, R157, R11, R168, 0x1, P4 ;  /* 0x0000000b9d597211 */ /* 0x000fc600020f0ca8 */
[----:B------:R0:W-:Y:S04]  /*2390*/  @P2 STG.E.U16 desc[UR36][R160.64+0x2], R171 ;  /* 0x000002aba0002986 */ /* 0x0001e8000c101524 */
[----:B------:R2:W3:Y:S01]  /*23a0*/  @P1 LDG.E.LTC128B.U16 R154, desc[UR36][R88.64] ;  /* 0x00000024589a1981 */ /* 0x0004e2000c1e1520 */
[----:B------:R-:W-:Y:S01]  /*23b0*/  IMAD.SHL.U32 R157, R6, 0x10, RZ ;  /* 0x00000010069d7824 */ /* 0x000fe200078e00ff */
[----:B------:R-:W-:Y:S01]  /*23c0*/  IADD3 R170, P2, R4, R170, RZ ;  /* 0x000000aa04aa7210 */ /* 0x000fe20007f5e0ff */
[----:B------:R-:W-:Y:S03]  /*23d0*/  BSSY B1, `(.L_x_37) ;  /* 0x0000011000017945 */ /* 0x000fe60003800000 */
[----:B------:R-:W-:Y:S01]  /*23e0*/  IADD3 R168, P4, R157, R160, RZ ;  /* 0x000000a09da87210 */ /* 0x000fe20007f9e0ff */
[----:B0-----:R-:W-:Y:S01]  /*23f0*/  IMAD.X R171, R5, 0x1, R169, P2 ;  /* 0x0000000105ab7824 */ /* 0x001fe200010e06a9 */
[----:B------:R-:W-:Y:S01]  /*2400*/  ISETP.GT.AND P2, PT, R0, 0x1, P0 ;  /* 0x000000010000780c */ /* 0x000fe20000744270 */
[----:B------:R-:W-:-:S04]  /*2410*/  IMAD.WIDE.U32 R170, R23, R12, R170 ;  /* 0x0000000c17aa7225 */ /* 0x000fc800078e00aa */
[----:B------:R-:W-:Y:S01]  /*2420*/  IMAD.IADD R171, R13, 0x1, R171 ;  /* 0x000000010dab7824 */ /* 0x000fe200078e02ab */
[----:B--2---:R-:W-:-:S04]  /*2430*/  LEA R88, P5, R170, R10, 0x1 ;  /* 0x0000000aaa587211 */ /* 0x004fc800078a08ff */
[----:B------:R-:W-:Y:S01]  /*2440*/  LEA.HI.X R89, R170, R11, R171, 0x1, P5 ;  /* 0x0000000baa597211 */ /* 0x000fe200028f0cab */
[----:B---3--:R-:W-:-:S04]  /*2450*/  IMAD.U32 R167, R154, 0x10000, RZ ;  /* 0x000100009aa77824 */ /* 0x008fc800078e00ff */
[----:B------:R-:W-:-:S04]  /*2460*/  FMUL R167, R167, R156 ;  /* 0x0000009ca7a77220 */ /* 0x000fc80000400000 */
[----:B------:R-:W-:Y:S01]  /*2470*/  FFMA R90, R90, R155, R167 ;  /* 0x0000009b5a5a7223 */ /* 0x000fe200000000a7 */
[----:B------:R-:W-:-:S04]  /*2480*/  SHF.L.U64.HI R167, R6, 0x4, R7 ;  /* 0x0000000406a77819 */ /* 0x000fc80000010207 */
[----:B------:R-:W-:Y:S01]  /*2490*/  F2FP.BF16.F32.PACK_AB R90, RZ, R90 ;  /* 0x0000005aff5a723e */ /* 0x000fe200000010ff */
[----:B------:R-:W-:-:S05]  /*24a0*/  IMAD.X R169, R167, 0x1, R161, P4 ;  /* 0x00000001a7a97824 */ /* 0x000fca00020e06a1 */
[----:B------:R0:W-:Y:S01]  /*24b0*/  @P1 STG.E.U16 desc[UR36][R168.64], R90 ;  /* 0x0000005aa8001986 */ /* 0x0001e2000c101524 */
[----:B------:R-:W-:Y:S05]  /*24c0*/  @!P2 BRA `(.L_x_38) ;  /* 0x000000000004a947 */ /* 0x000fea0003800000 */
[----:B------:R2:W5:Y:S02]  /*24d0*/  LDG.E.LTC128B.U16 R154, desc[UR36][R88.64+0x2] ;  /* 0x00000224589a7981 */ /* 0x000564000c1e1520 */
.L_x_38:
[----:B------:R-:W-:Y:S05]  /*24e0*/  BSYNC B1 ;  /* 0x0000000000017941 */ /* 0x000fea0003800000 */
.L_x_37:
[----:B-----5:R-:W-:Y:S01]  /*24f0*/  IMAD.U32 R171, R154, 0x10000, RZ ;  /* 0x000100009aab7824 */ /* 0x020fe200078e00ff */
[----:B------:R-:W-:Y:S01]  /*2500*/  ISETP.GT.AND P1, PT, R0, 0x8, P3 ;  /* 0x000000080000780c */ /* 0x000fe20001f24270 */
[----:B------:R-:W-:Y:S02]  /*2510*/  BSSY B1, `(.L_x_39) ;  /* 0x000000a000017945 */ /* 0x000fe40003800000 */
[----:B0-----:R-:W-:-:S04]  /*2520*/  FMUL R90, R171, R156 ;  /* 0x0000009cab5a7220 */ /* 0x001fc80000400000 */
[----:B------:R-:W-:Y:S01]  /*2530*/  FFMA R90, R91, R155, R90 ;  /* 0x0000009b5b5a7223 */ /* 0x000fe2000000005a */
[----:B------:R-:W-:-:S04]  /*2540*/  @P2 IMAD.MOV.U32 R91, RZ, RZ, R169 ;  /* 0x000000ffff5b2224 */ /* 0x000fc800078e00a9 */
[----:B------:R-:W-:-:S04]  /*2550*/  F2FP.BF16.F32.PACK_AB R90, RZ, R90 ;  /* 0x0000005aff5a723e */ /* 0x000fc800000010ff */
[----:B------:R-:W-:Y:S01]  /*2560*/  PRMT R170, R90, 0x7610, R170 ;  /* 0x000076105aaa7816 */ /* 0x000fe200000000aa */
[----:B------:R-:W-:-:S05]  /*2570*/  @P2 IMAD.MOV.U32 R90, RZ, RZ, R168 ;  /* 0x000000ffff5a2224 */ /* 0x000fca00078e00a8 */
[----:B------:R0:W-:Y:S01]  /*2580*/  @P2 STG.E.U16 desc[UR36][R90.64+0x2], R170 ;  /* 0x000002aa5a002986 */ /* 0x0001e2000c101524 */
[----:B------:R-:W-:Y:S05]  /*2590*/  @!P1 BRA `(.L_x_40) ;  /* 0x0000000000049947 */ /* 0x000fea0003800000 */
[----:B------:R3:W5:Y:S02]  /*25a0*/  LDG.E.LTC128B.U16 R154, desc[UR36][R162.64+0x10] ;  /* 0x00001024a29a7981 */ /* 0x000764000c1e1520 */
.L_x_40:
[----:B------:R-:W-:Y:S05]  /*25b0*/  BSYNC B1 ;  /* 0x0000000000017941 */ /* 0x000fea0003800000 */
.L_x_39:
[----:B0----5:R-:W-:Y:S01]  /*25c0*/  IMAD.U32 R91, R154, 0x10000, RZ ;  /* 0x000100009a5b7824 */ /* 0x021fe200078e00ff */
[----:B------:R-:W-:Y:S01]  /*25d0*/  ISETP.GT.AND P2, PT, R0, 0x9, P3 ;  /* 0x000000090000780c */ /* 0x000fe20001f44270 */
[----:B------:R-:W-:Y:S01]  /*25e0*/  @P1 IMAD.MOV.U32 R90, RZ, RZ, R160 ;  /* 0x000000ffff5a1224 */ /* 0x000fe200078e00a0 */
[----:B------:R-:W-:Y:S01]  /*25f0*/  BSSY B1, `(.L_x_41) ;  /* 0x0000009000017945 */ /* 0x000fe20003800000 */
[----:B------:R-:W-:-:S04]  /*2600*/  FMUL R91, R91, R156 ;  /* 0x0000009c5b5b7220 */ /* 0x000fc80000400000 */
[----:B------:R-:W-:-:S05]  /*2610*/  FFMA R91, R92, R155, R91 ;  /* 0x0000009b5c5b7223 */ /* 0x000fca000000005b */
[----:B------:R-:W-:-:S04]  /*2620*/  F2FP.BF16.F32.PACK_AB R91, RZ, R91 ;  /* 0x0000005bff5b723e */ /* 0x000fc800000010ff */
[----:B------:R-:W-:Y:S01]  /*2630*/  PRMT R92, R91, 0x7610, R92 ;  /* 0x000076105b5c7816 */ /* 0x000fe2000000005c */
[----:B------:R-:W-:-:S05]  /*2640*/  @P1 IMAD.MOV.U32 R91, RZ, RZ, R161 ;  /* 0x000000ffff5b1224 */ /* 0x000fca00078e00a1 */
[----:B------:R0:W-:Y:S01]  /*2650*/  @P1 STG.E.U16 desc[UR36][R90.64+0x10], R92 ;  /* 0x0000105c5a001986 */ /* 0x0001e2000c101524 */
[----:B------:R-:W-:Y:S05]  /*2660*/  @!P2 BRA `(.L_x_42) ;  /* 0x000000000004a947 */ /* 0x000fea0003800000 */
[----:B------:R4:W5:Y:S02]  /*2670*/  LDG.E.LTC128B.U16 R154, desc[UR36][R162.64+0x12] ;  /* 0x00001224a29a7981 */ /* 0x000964000c1e1520 */
.L_x_42:
[----:B------:R-:W-:Y:S05]  /*2680*/  BSYNC B1 ;  /* 0x0000000000017941 */ /* 0x000fea0003800000 */
.L_x_41:
[----:B0----5:R-:W-:Y:S01]  /*2690*/  IMAD.U32 R91, R154, 0x10000, RZ ;  /* 0x000100009a5b7824 */ /* 0x021fe200078e00ff */
[----:B------:R-:W-:Y:S01]  /*26a0*/  ISETP.GT.AND P1, PT, R0, 0x8, P0 ;  /* 0x000000080000780c */ /* 0x000fe20000724270 */
[----:B------:R-:W-:Y:S02]  /*26b0*/  BSSY B1, `(.L_x_43) ;  /* 0x000000a000017945 */ /* 0x000fe40003800000 */
[----:B------:R-:W-:Y:S01]  /*26c0*/  FMUL R90, R91, R156 ;  /* 0x0000009c5b5a7220 */ /* 0x000fe20000400000 */
[----:B------:R-:W-:-:S03]  /*26d0*/  @P2 IMAD.MOV.U32 R91, RZ, RZ, R161 ;  /* 0x000000ffff5b2224 */ /* 0x000fc600078e00a1 */
[----:B------:R-:W-:-:S05]  /*26e0*/  FFMA R90, R93, R155, R90 ;  /* 0x0000009b5d5a7223 */ /* 0x000fca000000005a */
[----:B------:R-:W-:-:S04]  /*26f0*/  F2FP.BF16.F32.PACK_AB R90, RZ, R90 ;  /* 0x0000005aff5a723e */ /* 0x000fc800000010ff */
[----:B------:R-:W-:Y:S01]  /*2700*/  PRMT R92, R90, 0x7610, R92 ;  /* 0x000076105a5c7816 */ /* 0x000fe2000000005c */
[----:B------:R-:W-:-:S05]  /*2710*/  @P2 IMAD.MOV.U32 R90, RZ, RZ, R160 ;  /* 0x000000ffff5a2224 */ /* 0x000fca00078e00a0 */
[----:B------:R0:W-:Y:S01]  /*2720*/  @P2 STG.E.U16 desc[UR36][R90.64+0x12], R92 ;  /* 0x0000125c5a002986 */ /* 0x0001e2000c101524 */
[----:B------:R-:W-:Y:S05]  /*2730*/  @!P1 BRA `(.L_x_44) ;  /* 0x0000000000049947 */ /* 0x000fea0003800000 */
[----:B------:R0:W5:Y:S02]  /*2740*/  LDG.E.LTC128B.U16 R154, desc[UR36][R88.64+0x10] ;  /* 0x00001024589a7981 */ /* 0x000164000c1e1520 */
.L_x_44:
[----:B------:R-:W-:Y:S05]  /*2750*/  BSYNC B1 ;  /* 0x0000000000017941 */ /* 0x000fea0003800000 */
.L_x_43:
        /* <DEDUP_REMOVED lines=12> */
.L_x_46:
[----:B------:R-:W-:Y:S05]  /*2820*/  BSYNC B1 ;  /* 0x0000000000017941 */ /* 0x000fea0003800000 */
.L_x_45:
[----:B0----5:R-:W-:Y:S01]  /*2830*/  IMAD.U32 R91, R154, 0x10000, RZ ;  /* 0x000100009a5b7824 */ /* 0x021fe200078e00ff */
[----:B------:R-:W-:Y:S01]  /*2840*/  ISETP.GT.AND P1, PT, R0, 0x10, P3 ;  /* 0x000000100000780c */ /* 0x000fe20001f24270 */
[----:B------:R-:W-:Y:S02]  /*2850*/  BSSY B1, `(.L_x_47) ;  /* 0x000000a000017945 */ /* 0x000fe40003800000 */
[----:B------:R-:W-:Y:S01]  /*2860*/  FMUL R90, R91, R156 ;  /* 0x0000009c5b5a7220 */ /* 0x000fe20000400000 */
[----:B------:R-:W-:-:S03]  /*2870*/  @P2 IMAD.MOV.U32 R91, RZ, RZ, R169 ;  /* 0x000000ffff5b2224 */ /* 0x000fc600078e00a9 */
[----:B------:R-:W-:-:S05]  /*2880*/  FFMA R90, R95, R155, R90 ;  /* 0x0000009b5f5a7223 */ /* 0x000fca000000005a */
[----:B------:R-:W-:-:S04]  /*2890*/  F2FP.BF16.F32.PACK_AB R90, RZ, R90 ;  /* 0x0000005aff5a723e */ /* 0x000fc800000010ff */
[----:B------:R-:W-:Y:S02]  /*28a0*/  PRMT R92, R90, 0x7610, R92 ;  /* 0x000076105a5c7816 */ /* 0x000fe4000000005c */
[----:B------:R-:W-:-:S05]  /*28b0*/  @P2 MOV R90, R168 ;  /* 0x000000a8005a2202 */ /* 0x000fca0000000f00 */
[----:B------:R0:W-:Y:S01]  /*28c0*/  @P2 STG.E.U16 desc[UR36][R90.64+0x12], R92 ;  /* 0x0000125c5a002986 */ /* 0x0001e2000c101524 */
[----:B------:R-:W-:Y:S05]  /*28d0*/  @!P1 BRA `(.L_x_48) ;  /* 0x0000000000049947 */ /* 0x000fea0003800000 */
[----:B------:R0:W5:Y:S02]  /*28e0*/  LDG.E.LTC128B.U16 R154, desc[UR36][R162.64+0x20] ;  /* 0x00002024a29a7981 */ /* 0x000164000c1e1520 */
.L_x_48:
[----:B------:R-:W-:Y:S05]  /*28f0*/  BSYNC B1 ;  /* 0x0000000000017941 */ /* 0x000fea0003800000 */
.L_x_47:
        /* <DEDUP_REMOVED lines=12> */
.L_x_50:
[----:B------:R-:W-:Y:S05]  /*29c0*/  BSYNC B1 ;  /* 0x0000000000017941 */ /* 0x000fea0003800000 */
.L_x_49:
        /* <DEDUP_REMOVED lines=12> */
.L_x_52:
[----:B------:R-:W-:Y:S05]  /*2a90*/  BSYNC B1 ;  /* 0x0000000000017941 */ /* 0x000fea0003800000 */
.L_x_51:
        /* <DEDUP_REMOVED lines=12> */
.L_x_54:
[----:B------:R-:W-:Y:S05]  /*2b60*/  BSYNC B1 ;  /* 0x0000000000017941 */ /* 0x000fea0003800000 */
.L_x_53:
        /* <DEDUP_REMOVED lines=12> */
.L_x_56:
[----:B------:R-:W-:Y:S05]  /*2c30*/  BSYNC B1 ;  /* 0x0000000000017941 */ /* 0x000fea0003800000 */
.L_x_55:
        /* <DEDUP_REMOVED lines=12> */
.L_x_58:
[----:B------:R-:W-:Y:S05]  /*2d00*/  BSYNC B1 ;  /* 0x0000000000017941 */ /* 0x000fea0003800000 */
.L_x_57:
        /* <DEDUP_REMOVED lines=12> */
.L_x_60:
[----:B------:R-:W-:Y:S05]  /*2dd0*/  BSYNC B1 ;  /* 0x0000000000017941 */ /* 0x000fea0003800000 */
.L_x_59:
        /* <DEDUP_REMOVED lines=12> */
.L_x_62:
[----:B------:R-:W-:Y:S05]  /*2ea0*/  BSYNC B1 ;  /* 0x0000000000017941 */ /* 0x000fea0003800000 */
.L_x_61:
        /* <DEDUP_REMOVED lines=12> */
.L_x_64:
[----:B------:R-:W-:Y:S05]  /*2f70*/  BSYNC B1 ;  /* 0x0000000000017941 */ /* 0x000fea0003800000 */
.L_x_63:
        /* <DEDUP_REMOVED lines=12> */
.L_x_66:
[----:B------:R-:W-:Y:S05]  /*3040*/  BSYNC B1 ;  /* 0x0000000000017941 */ /* 0x000fea0003800000 */
.L_x_65:
        /* <DEDUP_REMOVED lines=12> */
.L_x_68:
[----:B------:R-:W-:Y:S05]  /*3110*/  BSYNC B1 ;  /* 0x0000000000017941 */ /* 0x000fea0003800000 */
.L_x_67:
[----:B0----5:R-:W-:Y:S01]  /*3120*/  SHF.L.U32 R91, R154, 0x10, RZ ;  /* 0x000000109a5b7819 */ /* 0x021fe200000006ff */
[----:B------:R-:W-:Y:S01]  /*3130*/  @P1 IMAD.MOV.U32 R90, RZ, RZ, R168 ;  /* 0x000000ffff5a1224 */ /* 0x000fe200078e00a8 */
[----:B------:R-:W-:Y:S01]  /*3140*/  ISETP.GT.AND P2, PT, R0, 0x21, P0 ;  /* 0x000000210000780c */ /* 0x000fe20000744270 */
[----:B------:R-:W-:Y:S02]  /*3150*/  BSSY B1, `(.L_x_69) ;  /* 0x0000009000017945 */ /* 0x000fe40003800000 */
        /* <DEDUP_REMOVED lines=8> */
.L_x_70:
[----:B------:R-:W-:Y:S05]  /*31e0*/  BSYNC B1 ;  /* 0x0000000000017941 */ /* 0x000fea0003800000 */
.L_x_69:
        /* <DEDUP_REMOVED lines=12> */
.L_x_72:
[----:B------:R-:W-:Y:S05]  /*32b0*/  BSYNC B1 ;  /* 0x0000000000017941 */ /* 0x000fea0003800000 */
.L_x_71:
        /* <DEDUP_REMOVED lines=12> */
.L_x_74:
[----:B------:R-:W-:Y:S05]  /*3380*/  BSYNC B1 ;  /* 0x0000000000017941 */ /* 0x000fea0003800000 */
.L_x_73:
        /* <DEDUP_REMOVED lines=12> */
.L_x_76:
[----:B------:R-:W-:Y:S05]  /*3450*/  BSYNC B1 ;  /* 0x0000000000017941 */ /* 0x000fea0003800000 */
.L_x_75:
        /* <DEDUP_REMOVED lines=12> */
.L_x_78:
[----:B------:R-:W-:Y:S05]  /*3520*/  BSYNC B1 ;  /* 0x0000000000017941 */ /* 0x000fea0003800000 */
.L_x_77:
        /* <DEDUP_REMOVED lines=12> */
.L_x_80:
[----:B------:R-:W-:Y:S05]  /*35f0*/  BSYNC B1 ;  /* 0x0000000000017941 */ /* 0x000fea0003800000 */
.L_x_79:
        /* <DEDUP_REMOVED lines=12> */
.L_x_82:
[----:B------:R-:W-:Y:S05]  /*36c0*/  BSYNC B1 ;  /* 0x0000000000017941 */ /* 0x000fea0003800000 */
.L_x_81:
        /* <DEDUP_REMOVED lines=12> */
.L_x_84:
[----:B------:R-:W-:Y:S05]  /*3790*/  BSYNC B1 ;  /* 0x0000000000017941 */ /* 0x000fea0003800000 */
.L_x_83:
        /* <DEDUP_REMOVED lines=12> */
.L_x_86:
[----:B------:R-:W-:Y:S05]  /*3860*/  BSYNC B1 ;  /* 0x0000000000017941 */ /* 0x000fea0003800000 */
.L_x_85:
        /* <DEDUP_REMOVED lines=12> */
.L_x_88:
[----:B------:R-:W-:Y:S05]  /*3930*/  BSYNC B1 ;  /* 0x0000000000017941 */ /* 0x000fea0003800000 */
.L_x_87:
[----:B0----5:R-:W-:Y:S01]  /*3940*/  IMAD.U32 R91, R154, 0x10000, RZ ;  /* 0x000100009a5b7824 */ /* 0x021fe200078e00ff */
[----:B------:R-:W-:Y:S01]  /*3950*/  ISETP.GT.AND P2, PT, R0, 0x39, P3 ;  /* 0x000000390000780c */ /* 0x000fe20001f44270 */
[----:B------:R-:W-:Y:S01]  /*3960*/  @P1 IMAD.MOV.U32 R90, RZ, RZ, R160 ;  /* 0x000000ffff5a1224 */ /* 0x000fe200078e00a0 */
[----:B------:R-:W-:Y:S01]  /*3970*/  BSSY B1, `(.L_x_89) ;  /* 0x0000009000017945 */ /* 0x000fe20003800000 */
[----:B------:R-:W-:-:S04]  /*3980*/  FMUL R91, R91, R156 ;  /* 0x0000009c5b5b7220 */ /* 0x000fc80000400000 */
[----:B------:R-:W-:-:S05]  /*3990*/  FFMA R91, R116, R155, R91 ;  /* 0x0000009b745b7223 */ /* 0x000fca000000005b */
[----:B------:R-:W-:-:S04]  /*39a0*/  F2FP.BF16.F32.PACK_AB R91, RZ, R91 ;  /* 0x0000005bff5b723e */ /* 0x000fc800000010ff */
[----:B------:R-:W-:Y:S02]  /*39b0*/  PRMT R92, R91, 0x7610, R92 ;  /* 0x000076105b5c7816 */ /* 0x000fe4000000005c */
[----:B------:R-:W-:-:S05]  /*39c0*/  @P1 MOV R91, R161 ;  /* 0x000000a1005b1202 */ /* 0x000fca0000000f00 */
[----:B------:R0:W-:Y:S01]  /*39d0*/  @P1 STG.E.U16 desc[UR36][R90.64+0x70], R92 ;  /* 0x0000705c5a001986 */ /* 0x0001e2000c101524 */
[----:B------:R-:W-:Y:S05]  /*39e0*/  @!P2 BRA `(.L_x_90) ;  /* 0x000000000004a947 */ /* 0x000fea0003800000 */
[----:B------:R0:W5:Y:S02]  /*39f0*/  LDG.E.LTC128B.U16 R154, desc[UR36][R162.64+0x72] ;  /* 0x00007224a29a7981 */ /* 0x000164000c1e1520 */
.L_x_90:
[----:B------:R-:W-:Y:S05]  /*3a00*/  BSYNC B1 ;  /* 0x0000000000017941 */ /* 0x000fea0003800000 */
.L_x_89:
        /* <DEDUP_REMOVED lines=12> */
.L_x_92:
[----:B------:R-:W-:Y:S05]  /*3ad0*/  BSYNC B1 ;  /* 0x0000000000017941 */ /* 0x000fea0003800000 */
.L_x_91:
        /* <DEDUP_REMOVED lines=12> */
.L_x_94:
[----:B------:R-:W-:Y:S05]  /*3ba0*/  BSYNC B1 ;  /* 0x0000000000017941 */ /* 0x000fea0003800000 */
.L_x_93:
        /* <DEDUP_REMOVED lines=12> */
.L_x_96:
[----:B------:R-:W-:Y:S05]  /*3c70*/  BSYNC B1 ;  /* 0x0000000000017941 */ /* 0x000fea0003800000 */
.L_x_95:
        /* <DEDUP_REMOVED lines=12> */
.L_x_98:
[----:B------:R-:W-:Y:S05]  /*3d40*/  BSYNC B1 ;  /* 0x0000000000017941 */ /* 0x000fea0003800000 */
.L_x_97:
        /* <DEDUP_REMOVED lines=12> */
.L_x_100:
[----:B------:R-:W-:Y:S05]  /*3e10*/  BSYNC B1 ;  /* 0x0000000000017941 */ /* 0x000fea0003800000 */
.L_x_99:
        /* <DEDUP_REMOVED lines=12> */
.L_x_102:
[----:B------:R-:W-:Y:S05]  /*3ee0*/  BSYNC B1 ;  /* 0x0000000000017941 */ /* 0x000fea0003800000 */
.L_x_101:
        /* <DEDUP_REMOVED lines=12> */
.L_x_104:
[----:B------:R-:W-:Y:S05]  /*3fb0*/  BSYNC B1 ;  /* 0x0000000000017941 */ /* 0x000fea0003800000 */
.L_x_103:
        /* <DEDUP_REMOVED lines=12> */
.L_x_106:
[----:B------:R-:W-:Y:S05]  /*4080*/  BSYNC B1 ;  /* 0x0000000000017941 */ /* 0x000fea0003800000 */
.L_x_105:
        /* <DEDUP_REMOVED lines=12> */
.L_x_108:
[----:B------:R-:W-:Y:S05]  /*4150*/  BSYNC B1 ;  /* 0x0000000000017941 */ /* 0x000fea0003800000 */
.L_x_107:
        /* <DEDUP_REMOVED lines=12> */
.L_x_110:
[----:B------:R-:W-:Y:S05]  /*4220*/  BSYNC B1 ;  /* 0x0000000000017941 */ /* 0x000fea0003800000 */
.L_x_109:
        /* <DEDUP_REMOVED lines=12> */
.L_x_112:
[----:B------:R-:W-:Y:S05]  /*42f0*/  BSYNC B1 ;  /* 0x0000000000017941 */ /* 0x000fea0003800000 */
.L_x_111:
        /* <DEDUP_REMOVED lines=12> */
.L_x_114:
[----:B------:R-:W-:Y:S05]  /*43c0*/  BSYNC B1 ;  /* 0x0000000000017941 */ /* 0x000fea0003800000 */
.L_x_113:
        /* <DEDUP_REMOVED lines=12> */
.L_x_116:
[----:B------:R-:W-:Y:S05]  /*4490*/  BSYNC B1 ;  /* 0x0000000000017941 */ /* 0x000fea0003800000 */
.L_x_115:
        /* <DEDUP_REMOVED lines=12> */
.L_x_118:
[----:B------:R-:W-:Y:S05]  /*4560*/  BSYNC B1 ;  /* 0x0000000000017941 */ /* 0x000fea0003800000 */
.L_x_117:
        /* <DEDUP_REMOVED lines=12> */
.L_x_120:
[----:B------:R-:W-:Y:S05]  /*4630*/  BSYNC B1 ;  /* 0x0000000000017941 */ /* 0x000fea0003800000 */
.L_x_119:
        /* <DEDUP_REMOVED lines=12> */
.L_x_122:
[----:B------:R-:W-:Y:S05]  /*4700*/  BSYNC B1 ;  /* 0x0000000000017941 */ /* 0x000fea0003800000 */
.L_x_121:
        /* <DEDUP_REMOVED lines=12> */
.L_x_124:
[----:B------:R-:W-:Y:S05]  /*47d0*/  BSYNC B1 ;  /* 0x0000000000017941 */ /* 0x000fea0003800000 */
.L_x_123:
        /* <DEDUP_REMOVED lines=12> */
.L_x_126:
[----:B------:R-:W-:Y:S05]  /*48a0*/  BSYNC B1 ;  /* 0x0000000000017941 */ /* 0x000fea0003800000 */
.L_x_125:
        /* <DEDUP_REMOVED lines=12> */
.L_x_128:
[----:B------:R-:W-:Y:S05]  /*4970*/  BSYNC B1 ;  /* 0x0000000000017941 */ /* 0x000fea0003800000 */
.L_x_127:
        /* <DEDUP_REMOVED lines=12> */
.L_x_130:
[----:B------:R-:W-:Y:S05]  /*4a40*/  BSYNC B1 ;  /* 0x0000000000017941 */ /* 0x000fea0003800000 */
.L_x_129:
        /* <DEDUP_REMOVED lines=12> */
.L_x_132:
[----:B------:R-:W-:Y:S05]  /*4b10*/  BSYNC B1 ;  /* 0x0000000000017941 */ /* 0x000fea0003800000 */
.L_x_131:
        /* <DEDUP_REMOVED lines=12> */
.L_x_134:
[----:B------:R-:W-:Y:S05]  /*4be0*/  BSYNC B1 ;  /* 0x0000000000017941 */ /* 0x000fea0003800000 */
.L_x_133:
        /* <DEDUP_REMOVED lines=12> */
.L_x_136:
[----:B------:R-:W-:Y:S05]  /*4cb0*/  BSYNC B1 ;  /* 0x0000000000017941 */ /* 0x000fea0003800000 */
.L_x_135:
        /* <DEDUP_REMOVED lines=12> */
.L_x_138:
[----:B------:R-:W-:Y:S05]  /*4d80*/  BSYNC B1 ;  /* 0x0000000000017941 */ /* 0x000fea0003800000 */
.L_x_137:
        /* <DEDUP_REMOVED lines=12> */
.L_x_140:
[----:B------:R-:W-:Y:S05]  /*4e50*/  BSYNC B1 ;  /* 0x0000000000017941 */ /* 0x000fea0003800000 */
.L_x_139:
        /* <DEDUP_REMOVED lines=12> */
.L_x_142:
[----:B------:R-:W-:Y:S05]  /*4f20*/  BSYNC B1 ;  /* 0x0000000000017941 */ /* 0x000fea0003800000 */
.L_x_141:
        /* <DEDUP_REMOVED lines=12> */
.L_x_144:
[----:B------:R-:W-:Y:S05]  /*4ff0*/  BSYNC B1 ;  /* 0x0000000000017941 */ /* 0x000fea0003800000 */
.L_x_143:
        /* <DEDUP_REMOVED lines=12> */
.L_x_146:
[----:B------:R-:W-:Y:S05]  /*50c0*/  BSYNC B1 ;  /* 0x0000000000017941 */ /* 0x000fea0003800000 */
.L_x_145:
        /* <DEDUP_REMOVED lines=12> */
.L_x_148:
[----:B------:R-:W-:Y:S05]  /*5190*/  BSYNC B1 ;  /* 0x0000000000017941 */ /* 0x000fea0003800000 */
.L_x_147:
        /* <DEDUP_REMOVED lines=12> */
.L_x_150:
[----:B------:R-:W-:Y:S05]  /*5260*/  BSYNC B1 ;  /* 0x0000000000017941 */ /* 0x000fea0003800000 */
.L_x_149:
        /* <DEDUP_REMOVED lines=12> */
.L_x_152:
[----:B------:R-:W-:Y:S05]  /*5330*/  BSYNC B1 ;  /* 0x0000000000017941 */ /* 0x000fea0003800000 */
.L_x_151:
        /* <DEDUP_REMOVED lines=12> */
.L_x_154:
[----:B------:R-:W-:Y:S05]  /*5400*/  BSYNC B1 ;  /* 0x0000000000017941 */ /* 0x000fea0003800000 */
.L_x_153:
        /* <DEDUP_REMOVED lines=12> */
.L_x_156:
[----:B------:R-:W-:Y:S05]  /*54d0*/  BSYNC B1 ;  /* 0x0000000000017941 */ /* 0x000fea0003800000 */
.L_x_155:
[----:B0----5:R-:W-:Y:S01]  /*54e0*/  IMAD.U32 R91, R154, 0x10000, RZ ;  /* 0x000100009a5b7824 */ /* 0x021fe200078e00ff */
[----:B------:R-:W-:Y:S01]  /*54f0*/  ISETP.GT.AND P1, PT, R0, 0x79, P0 ;  /* 0x000000790000780c */ /* 0x000fe20000724270 */
[----:B------:R-:W-:Y:S01]  /*5500*/  BSSY B1, `(.L_x_157) ;  /* 0x000000c000017945 */ /* 0x000fe20003800000 */
[----:B------:R-:W-:Y:S01]  /*5510*/  IADD3 R99, P0, R8, 0x80, RZ ;  /* 0x0000008008637810 */ /* 0x000fe20007f1e0ff */
[----:B------:R-:W-:Y:S01]  /*5520*/  FMUL R91, R91, R156 ;  /* 0x0000009c5b5b7220 */ /* 0x000fe20000400000 */
[----:B------:R-:W-:-:S03]  /*5530*/  @P2 IMAD.MOV.U32 R8, RZ, RZ, R168 ;  /* 0x000000ffff082224 */ /* 0x000fc600078e00a8 */
[----:B------:R-:W-:-:S05]  /*5540*/  FFMA R91, R150, R155, R91 ;  /* 0x0000009b965b7223 */ /* 0x000fca000000005b */
[----:B------:R-:W-:-:S04]  /*5550*/  F2FP.BF16.F32.PACK_AB R91, RZ, R91 ;  /* 0x0000005bff5b723e */ /* 0x000fc800000010ff */
[----:B------:R-:W-:Y:S01]  /*5560*/  PRMT R90, R91, 0x7610, R90 ;  /* 0x000076105b5a7816 */ /* 0x000fe2000000005a */
[----:B------:R-:W-:Y:S02]  /*5570*/  IMAD.X R91, RZ, RZ, R9, P0 ;  /* 0x000000ffff5b7224 */ /* 0x000fe400000e0609 */
[----:B------:R-:W-:-:S05]  /*5580*/  @P2 IMAD.MOV.U32 R9, RZ, RZ, R169 ;  /* 0x000000ffff092224 */ /* 0x000fca00078e00a9 */
[----:B------:R0:W-:Y:S01]  /*5590*/  @P2 STG.E.U16 desc[UR36][R8.64+0xf0], R90 ;  /* 0x0000f05a08002986 */ /* 0x0001e2000c101524 */
[----:B------:R-:W-:Y:S05]  /*55a0*/  @!P1 BRA `(.L_x_158) ;  /* 0x0000000000049947 */ /* 0x000fea0003800000 */
[----:B------:R0:W5:Y:S02]  /*55b0*/  LDG.E.LTC128B.U16 R154, desc[UR36][R88.64+0xf2] ;  /* 0x0000f224589a7981 */ /* 0x000164000c1e1520 */
.L_x_158:
[----:B------:R-:W-:Y:S05]  /*55c0*/  BSYNC B1 ;  /* 0x0000000000017941 */ /* 0x000fea0003800000 */
.L_x_157:
[----:B0----5:R-:W-:Y:S01]  /*55d0*/  IMAD.U32 R9, R154, 0x10000, RZ ;  /* 0x000100009a097824 */ /* 0x021fe200078e00ff */
[----:B------:R-:W-:Y:S01]  /*55e0*/  ISETP.GT.AND P0, PT, R3, 0x80, PT ;  /* 0x000000800300780c */ /* 0x000fe20003f04270 */
[----:B------:R-:W-:Y:S02]  /*55f0*/  IMAD R8, R91, R14, RZ ;  /* 0x0000000e5b087224 */ /* 0x000fe400078e02ff */
[----:B--2---:R-:W-:Y:S01]  /*5600*/  FMUL R88, R9, R156 ;  /* 0x0000009c09587220 */ /* 0x004fe20000400000 */
[----:B------:R-:W-:Y:S01]  /*5610*/  ISETP.GT.AND P3, PT, R0, RZ, P0 ;  /* 0x000000ff0000720c */ /* 0x000fe20000764270 */
[C---:B------:R-:W-:Y:S02]  /*5620*/  IMAD R97, R99.reuse, R15, R8 ;  /* 0x0000000f63617224 */ /* 0x040fe400078e0208 */
[----:B------:R-:W-:-:S04]  /*5630*/  IMAD.WIDE.U32 R8, R99, R14, R158 ;  /* 0x0000000e63087225 */ /* 0x000fc800078e009e */
[----:B------:R-:W-:Y:S01]  /*5640*/  FFMA R151, R151, R155, R88 ;  /* 0x0000009b97977223 */ /* 0x000fe20000000058 */
[----:B------:R-:W-:Y:S01]  /*5650*/  IMAD.IADD R9, R9, 0x1, R97 ;  /* 0x0000000109097824 */ /* 0x000fe200078e0261 */
[----:B------:R-:W-:-:S03]  /*5660*/  LEA R88, P2, R8, R10, 0x1 ;  /* 0x0000000a08587211 */ /* 0x000fc600078408ff */
[----:B------:R-:W-:Y:S02]  /*5670*/  F2FP.BF16.F32.PACK_AB R151, RZ, R151 ;  /* 0x00000097ff97723e */ /* 0x000fe400000010ff */
[----:B------:R-:W-:-:S03]  /*5680*/  LEA.HI.X R89, R8, R11, R9, 0x1, P2 ;  /* 0x0000000b08597211 */ /* 0x000fc600010f0c09 */
[----:B------:R0:W-:Y:S04]  /*5690*/  @P1 STG.E.U16 desc[UR36][R168.64+0xf2], R151 ;  /* 0x0000f297a8001986 */ /* 0x0001e8000c101524 */
[----:B------:R-:W2:Y:S01]  /*56a0*/  @P3 LDG.E.LTC128B.U16 R154, desc[UR36][R88.64] ;  /* 0x00000024589a3981 */ /* 0x000ea2000c1e1520 */
[----:B------:R-:W-:Y:S01]  /*56b0*/  IMAD.WIDE.U32 R8, R99, R14, R4 ;  /* 0x0000000e63087225 */ /* 0x000fe200078e0004 */
[----:B------:R-:W-:Y:S01]  /*56c0*/  SHF.L.U64.HI R95, R6, 0x8, R7 ;  /* 0x00000008065f7819 */ /* 0x000fe20000010207 */
[----:B------:R-:W-:Y:S01]  /*56d0*/  BSSY B1, `(.L_x_159) ;  /* 0x0000011000017945 */ /* 0x000fe20003800000 */
[----:B------:R-:W-:Y:S01]  /*56e0*/  ISETP.GT.AND P2, PT, R0, 0x1, P0 ;  /* 0x000000010000780c */ /* 0x000fe20000744270 */
[----:B------:R-:W-:Y:S02]  /*56f0*/  IMAD.IADD R9, R97, 0x1, R9 ;  /* 0x0000000161097824 */ /* 0x000fe400078e0209 */
[----:B------:R-:W-:-:S02]  /*5700*/  IMAD.SHL.U32 R93, R6, 0x100, RZ ;  /* 0x00000100065d7824 */ /* 0x000fc400078e00ff */
[----:B------:R-:W-:-:S03]  /*5710*/  IMAD.WIDE.U32 R90, R23, R12, R8 ;  /* 0x0000000c175a7225 */ /* 0x000fc600078e0008 */
[----:B------:R-:W-:Y:S01]  /*5720*/  IADD3 R8, P1, R93, R160, RZ ;  /* 0x000000a05d087210 */ /* 0x000fe20007f3e0ff */
[----:B------:R-:W-:Y:S01]  /*5730*/  IMAD.IADD R7, R13, 0x1, R91 ;  /* 0x000000010d077824 */ /* 0x000fe200078e025b */
[----:B------:R-:W-:-:S03]  /*5740*/  LEA R6, P4, R90, R10, 0x1 ;  /* 0x0000000a5a067211 */ /* 0x000fc600078808ff */
[----:B------:R-:W-:Y:S01]  /*5750*/  IMAD.X R9, R95, 0x1, R161, P1 ;  /* 0x000000015f097824 */ /* 0x000fe200008e06a1 */
[----:B------:R-:W-:Y:S01]  /*5760*/  LEA.HI.X R7, R90, R11, R7, 0x1, P4 ;  /* 0x0000000b5a077211 */ /* 0x000fe200020f0c07 */
[----:B--2---:R-:W-:-:S04]  /*5770*/  IMAD.U32 R15, R154, 0x10000, RZ ;  /* 0x000100009a0f7824 */ /* 0x004fc800078e00ff */
[----:B------:R-:W-:-:S04]  /*5780*/  FMUL R15, R15, R156 ;  /* 0x0000009c0f0f7220 */ /* 0x000fc80000400000 */
[----:B------:R-:W-:-:S05]  /*5790*/  FFMA R15, R24, R155, R15 ;  /* 0x0000009b180f7223 */ /* 0x000fca000000000f */
[----:B------:R-:W-:-:S05]  /*57a0*/  F2FP.BF16.F32.PACK_AB R15, RZ, R15 ;  /* 0x0000000fff0f723e */ /* 0x000fca00000010ff */
[----:B------:R0:W-:Y:S01]  /*57b0*/  @P3 STG.E.U16 desc[UR36][R8.64], R15 ;  /* 0x0000000f08003986 */ /* 0x0001e2000c101524 */
[----:B------:R-:W-:Y:S05]  /*57c0*/  @!P2 BRA `(.L_x_160) ;  /* 0x000000000004a947 */ /* 0x000fea0003800000 */
[----:B------:R2:W5:Y:S02]  /*57d0*/  LDG.E.LTC128B.U16 R154, desc[UR36][R6.64+0x2] ;  /* 0x00000224069a7981 */ /* 0x000564000c1e1520 */
.L_x_160:
[----:B------:R-:W-:Y:S05]  /*57e0*/  BSYNC B1 ;  /* 0x0000000000017941 */ /* 0x000fea0003800000 */
.L_x_159:
[----:B0----5:R-:W-:Y:S01]  /*57f0*/  IMAD.U32 R15, R154, 0x10000, RZ ;  /* 0x000100009a0f7824 */ /* 0x021fe200078e00ff */
[----:B------:R-:W-:Y:S01]  /*5800*/  ISETP.GT.AND P1, PT, R3, 0x88, PT ;  /* 0x000000880300780c */ /* 0x000fe20003f24270 */
[----:B------:R-:W-:Y:S02]  /*5810*/  BSSY B1, `(.L_x_161) ;  /* 0x000000f000017945 */ /* 0x000fe40003800000 */
[----:B------:R-:W-:Y:S01]  /*5820*/  FMUL R24, R15, R156 ;  /* 0x0000009c0f187220 */ /* 0x000fe20000400000 */
[----:B------:R-:W-:Y:S01]  /*5830*/  IMAD.WIDE.U32 R14, R99, R14, R164 ;  /* 0x0000000e630e7225 */ /* 0x000fe200078e00a4 */
[----:B------:R-:W-:-:S03]  /*5840*/  ISETP.GT.AND P3, PT, R0, RZ, P1 ;  /* 0x000000ff0000720c */ /* 0x000fc60000f64270 */
[----:B------:R-:W-:Y:S01]  /*5850*/  FFMA R24, R25, R155, R24 ;  /* 0x0000009b19187223 */ /* 0x000fe20000000018 */
[----:B------:R-:W-:Y:S01]  /*5860*/  IMAD.IADD R97, R97, 0x1, R15 ;  /* 0x0000000161617824 */ /* 0x000fe200078e020f */
[-C--:B------:R-:W-:Y:S02]  /*5870*/  IADD3 R21, P5, R20, R14.reuse, RZ ;  /* 0x0000000e14157210 */ /* 0x080fe40007fbe0ff */
[----:B------:R-:W-:Y:S02]  /*5880*/  IADD3 R20, P4, R4, R14, RZ ;  /* 0x0000000e04147210 */ /* 0x000fe40007f9e0ff */
[----:B------:R-:W-:Y:S01]  /*5890*/  F2FP.BF16.F32.PACK_AB R24, RZ, R24 ;  /* 0x00000018ff18723e */ /* 0x000fe200000010ff */
[----:B------:R-:W-:Y:S01]  /*58a0*/  IMAD.X R158, R97, 0x1, R159, P5 ;  /* 0x00000001619e7824 */ /* 0x000fe200028e069f */
[----:B------:R-:W-:-:S03]  /*58b0*/  LEA R14, P5, R21, R10, 0x1 ;  /* 0x0000000a150e7211 */ /* 0x000fc600078a08ff */
[----:B------:R0:W-:Y:S01]  /*58c0*/  @P2 STG.E.U16 desc[UR36][R8.64+0x2], R24 ;  /* 0x0000021808002986 */ /* 0x0001e2000c101524 */
[----:B------:R-:W-:Y:S01]  /*58d0*/  LEA.HI.X R15, R21, R11, R158, 0x1, P5 ;  /* 0x0000000b150f7211 */ /* 0x000fe200028f0c9e */
[----:B------:R-:W-:Y:S08]  /*58e0*/  @!P3 BRA `(.L_x_162) ;  /* 0x000000000004b947 */ /* 0x000ff00003800000 */
[----:B------:R0:W5:Y:S02]  /*58f0*/  LDG.E.LTC128B.U16 R154, desc[UR36][R14.64] ;  /* 0x000000240e9a7981 */ /* 0x000164000c1e1520 */
.L_x_162:
[----:B------:R-:W-:Y:S05]  /*5900*/  BSYNC B1 ;  /* 0x0000000000017941 */ /* 0x000fea0003800000 */
.L_x_161:
[----:B-----5:R-:W-:Y:S01]  /*5910*/  IMAD.U32 R3, R154, 0x10000, RZ ;  /* 0x000100009a037824 */ /* 0x020fe200078e00ff */
[----:B------:R-:W-:Y:S01]  /*5920*/  ISETP.GT.AND P2, PT, R0, 0x1, P1 ;  /* 0x000000010000780c */ /* 0x000fe20000f44270 */
[----:B------:R-:W-:Y:S01]  /*5930*/  IMAD.X R21, R5, 0x1, R97, P4 ;  /* 0x0000000105157824 */ /* 0x000fe200020e0661 */
[----:B------:R-:W-:Y:S01]  /*5940*/  IADD3 R4, P4, R8, R157, RZ ;  /* 0x0000009d08047210 */ /* 0x000fe20007f9e0ff */
[----:B------:R-:W-:Y:S01]  /*5950*/  FMUL R3, R3, R156 ;  /* 0x0000009c03037220 */ /* 0x000fe20000400000 */
[----:B------:R-:W-:Y:S01]  /*5960*/  BSSY B1, `(.L_x_163) ;  /* 0x000000b000017945 */ /* 0x000fe20003800000 */
[----:B0-----:R-:W-:-:S04]  /*5970*/  IMAD.WIDE.U32 R14, R23, R12, R20 ;  /* 0x0000000c170e7225 */ /* 0x001fc800078e0014 */
[----:B------:R-:W-:Y:S01]  /*5980*/  FFMA R3, R26, R155, R3 ;  /* 0x0000009b1a037223 */ /* 0x000fe20000000003 */
[----:B------:R-:W-:Y:S01]  /*5990*/  IMAD.X R5, R9, 0x1, R167, P4 ;  /* 0x0000000109057824 */ /* 0x000fe200020e06a7 */
[----:B------:R-:W-:Y:S01]  /*59a0*/  LEA R10, P5, R14, R10, 0x1 ;  /* 0x0000000a0e0a7211 */ /* 0x000fe200078a08ff */
[----:B------:R-:W-:Y:S02]  /*59b0*/  IMAD.IADD R13, R13, 0x1, R15 ;  /* 0x000000010d0d7824 */ /* 0x000fe400078e020f */
[----:B------:R-:W-:-:S03]  /*59c0*/  F2FP.BF16.F32.PACK_AB R3, RZ, R3 ;  /* 0x00000003ff03723e */ /* 0x000fc600000010ff */
[----:B------:R-:W-:Y:S02]  /*59d0*/  LEA.HI.X R11, R14, R11, R13, 0x1, P5 ;  /* 0x0000000b0e0b7211 */ /* 0x000fe400028f0c0d */
[----:B------:R0:W-:Y:S01]  /*59e0*/  @P3 STG.E.U16 desc[UR36][R4.64], R3 ;  /* 0x0000000304003986 */ /* 0x0001e2000c101524 */
[----:B------:R-:W-:Y:S05]  /*59f0*/  @!P2 BRA `(.L_x_164) ;  /* 0x000000000004a947 */ /* 0x000fea0003800000 */
[----:B------:R0:W5:Y:S02]  /*5a00*/  LDG.E.LTC128B.U16 R154, desc[UR36][R10.64+0x2] ;  /* 0x000002240a9a7981 */ /* 0x000164000c1e1520 */
.L_x_164:
[----:B------:R-:W-:Y:S05]  /*5a10*/  BSYNC B1 ;  /* 0x0000000000017941 */ /* 0x000fea0003800000 */
.L_x_163:
[----:B0----5:R-:W-:Y:S01]  /*5a20*/  IMAD.U32 R3, R154, 0x10000, RZ ;  /* 0x000100009a037824 */ /* 0x021fe200078e00ff */
[----:B------:R-:W-:Y:S01]  /*5a30*/  ISETP.GT.AND P3, PT, R0, 0x8, P0 ;  /* 0x000000080000780c */ /* 0x000fe20000764270 */
[----:B------:R-:W-:Y:S02]  /*5a40*/  BSSY B1, `(.L_x_165) ;  /* 0x0000007000017945 */ /* 0x000fe40003800000 */
[----:B------:R-:W-:-:S04]  /*5a50*/  FMUL R12, R3, R156 ;  /* 0x0000009c030c7220 */ /* 0x000fc80000400000 */
[----:B------:R-:W-:-:S05]  /*5a60*/  FFMA R12, R27, R155, R12 ;  /* 0x0000009b1b0c7223 */ /* 0x000fca000000000c */
[----:B------:R-:W-:-:S05]  /*5a70*/  F2FP.BF16.F32.PACK_AB R12, RZ, R12 ;  /* 0x0000000cff0c723e */ /* 0x000fca00000010ff */
[----:B------:R0:W-:Y:S01]  /*5a80*/  @P2 STG.E.U16 desc[UR36][R4.64+0x2], R12 ;  /* 0x0000020c04002986 */ /* 0x0001e2000c101524 */
[----:B------:R-:W-:Y:S05]  /*5a90*/  @!P3 BRA `(.L_x_166) ;  /* 0x000000000004b947 */ /* 0x000fea0003800000 */
[----:B------:R0:W5:Y:S02]  /*5aa0*/  LDG.E.LTC128B.U16 R154, desc[UR36][R6.64+0x10] ;  /* 0x00001024069a7981 */ /* 0x000164000c1e1520 */
.L_x_166:
[----:B------:R-:W-:Y:S05]  /*5ab0*/  BSYNC B1 ;  /* 0x0000000000017941 */ /* 0x000fea0003800000 */
.L_x_165:
[----:B-----5:R-:W-:Y:S01]  /*5ac0*/  IMAD.U32 R3, R154, 0x10000, RZ ;  /* 0x000100009a037824 */ /* 0x020fe200078e00ff */
[----:B------:R-:W-:Y:S01]  /*5ad0*/  ISETP.GT.AND P2, PT, R0, 0x9, P0 ;  /* 0x000000090000780c */ /* 0x000fe20000744270 */
[----:B0-----:R-:W-:Y:S01]  /*5ae0*/  IMAD.MOV.U32 R4, RZ, RZ, R8 ;  /* 0x000000ffff047224 */ /* 0x001fe200078e0008 */
[----:B------:R-:W-:Y:S01]  /*5af0*/  BSSY B1, `(.L_x_167) ;  /* 0x0000008000017945 */ /* 0x000fe20003800000 */
[----:B------:R-:W-:Y:S01]  /*5b00*/  FMUL R3, R3, R156 ;  /* 0x0000009c03037220 */ /* 0x000fe20000400000 */
[----:B------:R-:W-:-:S03]  /*5b10*/  IMAD.MOV.U32 R5, RZ, RZ, R9 ;  /* 0x000000ffff057224 */ /* 0x000fc600078e0009 */
[----:B------:R-:W-:-:S05]  /*5b20*/  FFMA R3, R28, R155, R3 ;  /* 0x0000009b1c037223 */ /* 0x000fca0000000003 */
[----:B------:R-:W-:-:S05]  /*5b30*/  F2FP.BF16.F32.PACK_AB R3, RZ, R3 ;  /* 0x00000003ff03723e */ /* 0x000fca00000010ff */
[----:B------:R0:W-:Y:S01]  /*5b40*/  @P3 STG.E.U16 desc[UR36][R4.64+0x10], R3 ;  /* 0x0000100304003986 */ /* 0x0001e2000c101524 */
[----:B------:R-:W-:Y:S05]  /*5b50*/  @!P2 BRA `(.L_x_168) ;  /* 0x000000000004a947 */ /* 0x000fea0003800000 */
[----:B------:R0:W5:Y:S02]  /*5b60*/  LDG.E.LTC128B.U16 R154, desc[UR36][R6.64+0x12] ;  /* 0x00001224069a7981 */ /* 0x000164000c1e1520 */
.L_x_168:
[----:B------:R-:W-:Y:S05]  /*5b70*/  BSYNC B1 ;  /* 0x0000000000017941 */ /* 0x000fea0003800000 */
.L_x_167:
        /* <DEDUP_REMOVED lines=9> */
.L_x_170:
[----:B------:R-:W-:Y:S05]  /*5c10*/  BSYNC B1 ;  /* 0x0000000000017941 */ /* 0x000fea0003800000 */
.L_x_169:
[----:B-----5:R-:W-:Y:S01]  /*5c20*/  IMAD.U32 R3, R154, 0x10000, RZ ;  /* 0x000100009a037824 */ /* 0x020fe200078e00ff */
[----:B------:R-:W-:Y:S01]  /*5c30*/  IADD3 R8, P3, R157, R8, RZ ;  /* 0x000000089d087210 */ /* 0x000fe20007f7e0ff */
[----:B------:R-:W-:Y:S01]  /*5c40*/  BSSY B1, `(.L_x_171) ;  /* 0x0000009000017945 */ /* 0x000fe20003800000 */
[----:B------:R-:W-:Y:S01]  /*5c50*/  ISETP.GT.AND P2, PT, R0, 0x9, P1 ;  /* 0x000000090000780c */ /* 0x000fe20000f44270 */
[----:B------:R-:W-:Y:S02]  /*5c60*/  FMUL R3, R3, R156 ;  /* 0x0000009c03037220 */ /* 0x000fe40000400000 */
[----:B------:R-:W-:Y:S02]  /*5c70*/  IMAD.X R9, R167, 0x1, R9, P3 ;  /* 0x00000001a7097824 */ /* 0x000fe400018e0609 */
[----:B------:R-:W-:-:S05]  /*5c80*/  FFMA R3, R30, R155, R3 ;  /* 0x0000009b1e037223 */ /* 0x000fca0000000003 */
[----:B------:R-:W-:-:S05]  /*5c90*/  F2FP.BF16.F32.PACK_AB R3, RZ, R3 ;  /* 0x00000003ff03723e */ /* 0x000fca00000010ff */
[----:B------:R0:W-:Y:S01]  /*5ca0*/  @P4 STG.E.U16 desc[UR36][R8.64+0x10], R3 ;  /* 0x0000100308004986 */ /* 0x0001e2000c101524 */
[----:B------:R-:W-:Y:S05]  /*5cb0*/  @!P2 BRA `(.L_x_172) ;  /* 0x000000000004a947 */ /* 0x000fea0003800000 */
[----:B------:R0:W5:Y:S02]  /*5cc0*/  LDG.E.LTC128B.U16 R154, desc[UR36][R10.64+0x12] ;  /* 0x000012240a9a7981 */ /* 0x000164000c1e1520 */
.L_x_172:
[----:B------:R-:W-:Y:S05]  /*5cd0*/  BSYNC B1 ;  /* 0x0000000000017941 */ /* 0x000fea0003800000 */
.L_x_171:
[----:B0----5:R-:W-:Y:S01]  /*5ce0*/  IMAD.U32 R3, R154, 0x10000, RZ ;  /* 0x000100009a037824 */ /* 0x021fe200078e00ff */
[----:B------:R-:W-:Y:S01]  /*5cf0*/  ISETP.GT.AND P3, PT, R0, 0x10, P0 ;  /* 0x000000100000780c */ /* 0x000fe20000764270 */
[----:B------:R-:W-:Y:S02]  /*5d00*/  BSSY B1, `(.L_x_173) ;  /* 0x0000009000017945 */ /* 0x000fe40003800000 */
[----:B------:R-:W-:-:S04]  /*5d10*/  FMUL R8, R3, R156 ;  /* 0x0000009c03087220 */ /* 0x000fc80000400000 */
[----:B------:R-:W-:Y:S01]  /*5d20*/  FFMA R31, R31, R155, R8 ;  /* 0x0000009b1f1f7223 */ /* 0x000fe20000000008 */
[----:B------:R-:W-:-:S04]  /*5d30*/  IADD3 R8, P4, P5, R157, R160, R93 ;  /* 0x000000a09d087210 */ /* 0x000fc80007d9e05d */
[----:B------:R-:W-:Y:S02]  /*5d40*/  F2FP.BF16.F32.PACK_AB R31, RZ, R31 ;  /* 0x0000001fff1f723e */ /* 0x000fe400000010ff */
[----:B------:R-:W-:-:S05]  /*5d50*/  IADD3.X R9, R167, R161, R95, P4, P5 ;  /* 0x000000a1a7097210 */ /* 0x000fca00027ea45f */
[----:B------:R0:W-:Y:S01]  /*5d60*/  @P2 STG.E.U16 desc[UR36][R8.64+0x12], R31 ;  /* 0x0000121f08002986 */ /* 0x0001e2000c101524 */
[----:B------:R-:W-:Y:S05]  /*5d70*/  @!P3 BRA `(.L_x_174) ;  /* 0x000000000004b947 */ /* 0x000fea0003800000 */
[----:B------:R0:W5:Y:S02]  /*5d80*/  LDG.E.LTC128B.U16 R154, desc[UR36][R6.64+0x20] ;  /* 0x00002024069a7981 */ /* 0x000164000c1e1520 */
.L_x_174:
[----:B------:R-:W-:Y:S05]  /*5d90*/  BSYNC B1 ;  /* 0x0000000000017941 */ /* 0x000fea0003800000 */
.L_x_173:
[----:B-----5:R-:W-:Y:S01]  /*5da0*/  IMAD.U32 R3, R154, 0x10000, RZ ;  /* 0x000100009a037824 */ /* 0x020fe200078e00ff */
        /* <DEDUP_REMOVED lines=8> */
.L_x_176:
[----:B------:R-:W-:Y:S05]  /*5e30*/  BSYNC B1 ;  /* 0x0000000000017941 */ /* 0x000fea0003800000 */
.L_x_175:
        /* <DEDUP_REMOVED lines=9> */
.L_x_178:
[----:B------:R-:W-:Y:S05]  /*5ed0*/  BSYNC B1 ;  /* 0x0000000000017941 */ /* 0x000fea0003800000 */
.L_x_177:
[----:B-----5:R-:W-:Y:S01]  /*5ee0*/  SHF.L.U32 R3, R154, 0x10, RZ ;  /* 0x000000109a037819 */ /* 0x020fe200000006ff */
[----:B------:R-:W-:Y:S01]  /*5ef0*/  BSSY B1, `(.L_x_179) ;  /* 0x0000008000017945 */ /* 0x000fe20003800000 */
[----:B------:R-:W-:-:S03]  /*5f00*/  ISETP.GT.AND P2, PT, R0, 0x11, P1 ;  /* 0x000000110000780c */ /* 0x000fc60000f44270 */
[----:B------:R-:W-:-:S04]  /*5f10*/  FMUL R3, R3, R156 ;  /* 0x0000009c03037220 */ /* 0x000fc80000400000 */
[----:B------:R-:W-:-:S05]  /*5f20*/  FFMA R3, R34, R155, R3 ;  /* 0x0000009b22037223 */ /* 0x000fca0000000003 */
[----:B------:R-:W-:-:S05]  /*5f30*/  F2FP.BF16.F32.PACK_AB R3, RZ, R3 ;  /* 0x00000003ff03723e */ /* 0x000fca00000010ff */
[----:B------:R0:W-:Y:S01]  /*5f40*/  @P3 STG.E.U16 desc[UR36][R8.64+0x20], R3 ;  /* 0x0000200308003986 */ /* 0x0001e2000c101524 */
[----:B------:R-:W-:Y:S05]  /*5f50*/  @!P2 BRA `(.L_x_180) ;  /* 0x000000000004a947 */ /* 0x000fea0003800000 */
[----:B------:R0:W5:Y:S02]  /*5f60*/  LDG.E.LTC128B.U16 R154, desc[UR36][R10.64+0x22] ;  /* 0x000022240a9a7981 */ /* 0x000164000c1e1520 */
.L_x_180:
[----:B------:R-:W-:Y:S05]  /*5f70*/  BSYNC B1 ;  /* 0x0000000000017941 */ /* 0x000fea0003800000 */
.L_x_179:
        /* <DEDUP_REMOVED lines=9> */
.L_x_182:
[----:B------:R-:W-:Y:S05]  /*6010*/  BSYNC B1 ;  /* 0x0000000000017941 */ /* 0x000fea0003800000 */
.L_x_181:
        /* <DEDUP_REMOVED lines=9> */
.L_x_184:
[----:B------:R-:W-:Y:S05]  /*60b0*/  BSYNC B1 ;  /* 0x0000000000017941 */ /* 0x000fea0003800000 */
.L_x_183:
        /* <DEDUP_REMOVED lines=9> */
.L_x_186:
[----:B------:R-:W-:Y:S05]  /*6150*/  BSYNC B1 ;  /* 0x0000000000017941 */ /* 0x000fea0003800000 */
.L_x_185:
        /* <DEDUP_REMOVED lines=9> */
.L_x_188:
[----:B------:R-:W-:Y:S05]  /*61f0*/  BSYNC B1 ;  /* 0x0000000000017941 */ /* 0x000fea0003800000 */
.L_x_187:
        /* <DEDUP_REMOVED lines=9> */
.L_x_190:
[----:B------:R-:W-:Y:S05]  /*6290*/  BSYNC B1 ;  /* 0x0000000000017941 */ /* 0x000fea0003800000 */
.L_x_189:
        /* <DEDUP_REMOVED lines=9> */
.L_x_192:
[----:B------:R-:W-:Y:S05]  /*6330*/  BSYNC B1 ;  /* 0x0000000000017941 */ /* 0x000fea0003800000 */
.L_x_191:
        /* <DEDUP_REMOVED lines=9> */
.L_x_194:
[----:B------:R-:W-:Y:S05]  /*63d0*/  BSYNC B1 ;  /* 0x0000000000017941 */ /* 0x000fea0003800000 */
.L_x_193:
        /* <DEDUP_REMOVED lines=9> */
.L_x_196:
[----:B------:R-:W-:Y:S05]  /*6470*/  BSYNC B1 ;  /* 0x0000000000017941 */ /* 0x000fea0003800000 */
.L_x_195:
        /* <DEDUP_REMOVED lines=9> */
.L_x_198:
[----:B------:R-:W-:Y:S05]  /*6510*/  BSYNC B1 ;  /* 0x0000000000017941 */ /* 0x000fea0003800000 */
.L_x_197:
        /* <DEDUP_REMOVED lines=9> */
.L_x_200:
[----:B------:R-:W-:Y:S05]  /*65b0*/  BSYNC B1 ;  /* 0x0000000000017941 */ /* 0x000fea0003800000 */
.L_x_199:
        /* <DEDUP_REMOVED lines=9> */
.L_x_202:
[----:B------:R-:W-:Y:S05]  /*6650*/  BSYNC B1 ;  /* 0x0000000000017941 */ /* 0x000fea0003800000 */
.L_x_201:
        /* <DEDUP_REMOVED lines=9> */
.L_x_204:
[----:B------:R-:W-:Y:S05]  /*66f0*/  BSYNC B1 ;  /* 0x0000000000017941 */ /* 0x000fea0003800000 */
.L_x_203:
        /* <DEDUP_REMOVED lines=9> */
.L_x_206:
[----:B------:R-:W-:Y:S05]  /*6790*/  BSYNC B1 ;  /* 0x0000000000017941 */ /* 0x000fea0003800000 */
.L_x_205:
        /* <DEDUP_REMOVED lines=9> */
.L_x_208:
[----:B------:R-:W-:Y:S05]  /*6830*/  BSYNC B1 ;  /* 0x0000000000017941 */ /* 0x000fea0003800000 */
.L_x_207:
        /* <DEDUP_REMOVED lines=9> */
.L_x_210:
[----:B------:R-:W-:Y:S05]  /*68d0*/  BSYNC B1 ;  /* 0x0000000000017941 */ /* 0x000fea0003800000 */
.L_x_209:
        /* <DEDUP_REMOVED lines=9> */
.L_x_212:
[----:B------:R-:W-:Y:S05]  /*6970*/  BSYNC B1 ;  /* 0x0000000000017941 */ /* 0x000fea0003800000 */
.L_x_211:
        /* <DEDUP_REMOVED lines=9> */
.L_x_214:
[----:B------:R-:W-:Y:S05]  /*6a10*/  BSYNC B1 ;  /* 0x0000000000017941 */ /* 0x000fea0003800000 */
.L_x_213:
        /* <DEDUP_REMOVED lines=9> */
.L_x_216:
[----:B------:R-:W-:Y:S05]  /*6ab0*/  BSYNC B1 ;  /* 0x0000000000017941 */ /* 0x000fea0003800000 */
.L_x_215:
        /* <DEDUP_REMOVED lines=9> */
.L_x_218:
[----:B------:R-:W-:Y:S05]  /*6b50*/  BSYNC B1 ;  /* 0x0000000000017941 */ /* 0x000fea0003800000 */
.L_x_217:
        /* <DEDUP_REMOVED lines=9> */
.L_x_220:
[----:B------:R-:W-:Y:S05]  /*6bf0*/  BSYNC B1 ;  /* 0x0000000000017941 */ /* 0x000fea0003800000 */
.L_x_219:
        /* <DEDUP_REMOVED lines=9> */
.L_x_222:
[----:B------:R-:W-:Y:S05]  /*6c90*/  BSYNC B1 ;  /* 0x0000000000017941 */ /* 0x000fea0003800000 */
.L_x_221:
        /* <DEDUP_REMOVED lines=9> */
.L_x_224:
[----:B------:R-:W-:Y:S05]  /*6d30*/  BSYNC B1 ;  /* 0x0000000000017941 */ /* 0x000fea0003800000 */
.L_x_223:
        /* <DEDUP_REMOVED lines=9> */
.L_x_226:
[----:B------:R-:W-:Y:S05]  /*6dd0*/  BSYNC B1 ;  /* 0x0000000000017941 */ /* 0x000fea0003800000 */
.L_x_225:
        /* <DEDUP_REMOVED lines=9> */
.L_x_228:
[----:B------:R-:W-:Y:S05]  /*6e70*/  BSYNC B1 ;  /* 0x0000000000017941 */ /* 0x000fea0003800000 */
.L_x_227:
        /* <DEDUP_REMOVED lines=9> */
.L_x_230:
[----:B------:R-:W-:Y:S05]  /*6f10*/  BSYNC B1 ;  /* 0x0000000000017941 */ /* 0x000fea0003800000 */
.L_x_229:
        /* <DEDUP_REMOVED lines=9> */
.L_x_232:
[----:B------:R-:W-:Y:S05]  /*6fb0*/  BSYNC B1 ;  /* 0x0000000000017941 */ /* 0x000fea0003800000 */
.L_x_231:
        /* <DEDUP_REMOVED lines=9> */
.L_x_234:
[----:B------:R-:W-:Y:S05]  /*7050*/  BSYNC B1 ;  /* 0x0000000000017941 */ /* 0x000fea0003800000 */
.L_x_233:
        /* <DEDUP_REMOVED lines=9> */
.L_x_236:
[----:B------:R-:W-:Y:S05]  /*70f0*/  BSYNC B1 ;  /* 0x0000000000017941 */ /* 0x000fea0003800000 */
.L_x_235:
        /* <DEDUP_REMOVED lines=9> */
.L_x_238:
[----:B------:R-:W-:Y:S05]  /*7190*/  BSYNC B1 ;  /* 0x0000000000017941 */ /* 0x000fea0003800000 */
.L_x_237:
        /* <DEDUP_REMOVED lines=9> */
.L_x_240:
[----:B------:R-:W-:Y:S05]  /*7230*/  BSYNC B1 ;  /* 0x0000000000017941 */ /* 0x000fea0003800000 */
.L_x_239:
        /* <DEDUP_REMOVED lines=9> */
.L_x_242:
[----:B------:R-:W-:Y:S05]  /*72d0*/  BSYNC B1 ;  /* 0x0000000000017941 */ /* 0x000fea0003800000 */
.L_x_241:
        /* <DEDUP_REMOVED lines=9> */
.L_x_244:
[----:B------:R-:W-:Y:S05]  /*7370*/  BSYNC B1 ;  /* 0x0000000000017941 */ /* 0x000fea0003800000 */
.L_x_243:
        /* <DEDUP_REMOVED lines=9> */
.L_x_246:
[----:B------:R-:W-:Y:S05]  /*7410*/  BSYNC B1 ;  /* 0x0000000000017941 */ /* 0x000fea0003800000 */
.L_x_245:
        /* <DEDUP_REMOVED lines=9> */
.L_x_248:
[----:B------:R-:W-:Y:S05]  /*74b0*/  BSYNC B1 ;  /* 0x0000000000017941 */ /* 0x000fea0003800000 */
.L_x_247:
        /* <DEDUP_REMOVED lines=9> */
.L_x_250:
[----:B------:R-:W-:Y:S05]  /*7550*/  BSYNC B1 ;  /* 0x0000000000017941 */ /* 0x000fea0003800000 */
.L_x_249:
        /* <DEDUP_REMOVED lines=9> */
.L_x_252:
[----:B------:R-:W-:Y:S05]  /*75f0*/  BSYNC B1 ;  /* 0x0000000000017941 */ /* 0x000fea0003800000 */
.L_x_251:
        /* <DEDUP_REMOVED lines=9> */
.L_x_254:
[----:B------:R-:W-:Y:S05]  /*7690*/  BSYNC B1 ;  /* 0x0000000000017941 */ /* 0x000fea0003800000 */
.L_x_253:
        /* <DEDUP_REMOVED lines=9> */
.L_x_256:
[----:B------:R-:W-:Y:S05]  /*7730*/  BSYNC B1 ;  /* 0x0000000000017941 */ /* 0x000fea0003800000 */
.L_x_255:
        /* <DEDUP_REMOVED lines=9> */
.L_x_258:
[----:B------:R-:W-:Y:S05]  /*77d0*/  BSYNC B1 ;  /* 0x0000000000017941 */ /* 0x000fea0003800000 */
.L_x_257:
        /* <DEDUP_REMOVED lines=9> */
.L_x_260:
[----:B------:R-:W-:Y:S05]  /*7870*/  BSYNC B1 ;  /* 0x0000000000017941 */ /* 0x000fea0003800000 */
.L_x_259:
        /* <DEDUP_REMOVED lines=9> */
.L_x_262:
[----:B------:R-:W-:Y:S05]  /*7910*/  BSYNC B1 ;  /* 0x0000000000017941 */ /* 0x000fea0003800000 */
.L_x_261:
        /* <DEDUP_REMOVED lines=9> */
.L_x_264:
[----:B------:R-:W-:Y:S05]  /*79b0*/  BSYNC B1 ;  /* 0x0000000000017941 */ /* 0x000fea0003800000 */
.L_x_263:
        /* <DEDUP_REMOVED lines=9> */
.L_x_266:
[----:B------:R-:W-:Y:S05]  /*7a50*/  BSYNC B1 ;  /* 0x0000000000017941 */ /* 0x000fea0003800000 */
.L_x_265:
        /* <DEDUP_REMOVED lines=9> */
.L_x_268:
[----:B------:R-:W-:Y:S05]  /*7af0*/  BSYNC B1 ;  /* 0x0000000000017941 */ /* 0x000fea0003800000 */
.L_x_267:
        /* <DEDUP_REMOVED lines=9> */
.L_x_270:
[----:B------:R-:W-:Y:S05]  /*7b90*/  BSYNC B1 ;  /* 0x0000000000017941 */ /* 0x000fea0003800000 */
.L_x_269:
        /* <DEDUP_REMOVED lines=9> */
.L_x_272:
[----:B------:R-:W-:Y:S05]  /*7c30*/  BSYNC B1 ;  /* 0x0000000000017941 */ /* 0x000fea0003800000 */
.L_x_271:
        /* <DEDUP_REMOVED lines=9> */
.L_x_274:
[----:B------:R-:W-:Y:S05]  /*7cd0*/  BSYNC B1 ;  /* 0x0000000000017941 */ /* 0x000fea0003800000 */
.L_x_273:
        /* <DEDUP_REMOVED lines=9> */
.L_x_276:
[----:B------:R-:W-:Y:S05]  /*7d70*/  BSYNC B1 ;  /* 0x0000000000017941 */ /* 0x000fea0003800000 */
.L_x_275:
        /* <DEDUP_REMOVED lines=9> */
.L_x_278:
[----:B------:R-:W-:Y:S05]  /*7e10*/  BSYNC B1 ;  /* 0x0000000000017941 */ /* 0x000fea0003800000 */
.L_x_277:
        /* <DEDUP_REMOVED lines=9> */
.L_x_280:
[----:B------:R-:W-:Y:S05]  /*7eb0*/  BSYNC B1 ;  /* 0x0000000000017941 */ /* 0x000fea0003800000 */
.L_x_279:
[----:B0----5:R-:W-:Y:S01]  /*7ec0*/  IMAD.U32 R3, R154, 0x10000, RZ ;  /* 0x000100009a037824 */ /* 0x021fe200078e00ff */
[----:B------:R-:W-:Y:S01]  /*7ed0*/  ISETP.GT.AND P2, PT, R0, 0x78, P1 ;  /* 0x000000780000780c */ /* 0x000fe20000f44270 */
[----:B------:R-:W-:Y:S02]  /*7ee0*/  BSSY B1, `(.L_x_281) ;  /* 0x0000007000017945 */ /* 0x000fe40003800000 */
[----:B--2---:R-:W-:-:S04]  /*7ef0*/  FMUL R6, R3, R156 ;  /* 0x0000009c03067220 */ /* 0x004fc80000400000 */
[----:B------:R-:W-:-:S05]  /*7f00*/  FFMA R6, R85, R155, R6 ;  /* 0x0000009b55067223 */ /* 0x000fca0000000006 */
[----:B------:R-:W-:-:S05]  /*7f10*/  F2FP.BF16.F32.PACK_AB R6, RZ, R6 ;  /* 0x00000006ff06723e */ /* 0x000fca00000010ff */
[----:B------:R0:W-:Y:S01]  /*7f20*/  @P0 STG.E.U16 desc[UR36][R4.64+0xf2], R6 ;  /* 0x0000f20604000986 */ /* 0x0001e2000c101524 */
[----:B------:R-:W-:Y:S05]  /*7f30*/  @!P2 BRA `(.L_x_282) ;  /* 0x000000000004a947 */ /* 0x000fea0003800000 */
[----:B------:R2:W5:Y:S02]  /*7f40*/  LDG.E.LTC128B.U16 R154, desc[UR36][R10.64+0xf0] ;  /* 0x0000f0240a9a7981 */ /* 0x000564000c1e1520 */
.L_x_282:
[----:B------:R-:W-:Y:S05]  /*7f50*/  BSYNC B1 ;  /* 0x0000000000017941 */ /* 0x000fea0003800000 */
.L_x_281:
[----:B-----5:R-:W-:Y:S01]  /*7f60*/  IMAD.U32 R3, R154, 0x10000, RZ ;  /* 0x000100009a037824 */ /* 0x020fe200078e00ff */
[----:B------:R-:W-:Y:S01]  /*7f70*/  ISETP.GT.AND P1, PT, R0, 0x79, P1 ;  /* 0x000000790000780c */ /* 0x000fe20000f24270 */
[----:B0-----:R-:W-:Y:S01]  /*7f80*/  @P2 IMAD.MOV.U32 R4, RZ, RZ, R8 ;  /* 0x000000ffff042224 */ /* 0x001fe200078e0008 */
[----:B------:R-:W-:Y:S01]  /*7f90*/  BSSY B1, `(.L_x_283) ;  /* 0x0000008000017945 */ /* 0x000fe20003800000 */
[----:B------:R-:W-:Y:S01]  /*7fa0*/  FMUL R3, R3, R156 ;  /* 0x0000009c03037220 */ /* 0x000fe20000400000 */
[----:B------:R-:W-:-:S03]  /*7fb0*/  @P2 IMAD.MOV.U32 R5, RZ, RZ, R9 ;  /* 0x000000ffff052224 */ /* 0x000fc600078e0009 */
[----:B------:R-:W-:-:S05]  /*7fc0*/  FFMA R3, R86, R155, R3 ;  /* 0x0000009b56037223 */ /* 0x000fca0000000003 */
[----:B------:R-:W-:-:S05]  /*7fd0*/  F2FP.BF16.F32.PACK_AB R3, RZ, R3 ;  /* 0x00000003ff03723e */ /* 0x000fca00000010ff */
[----:B------:R0:W-:Y:S01]  /*7fe0*/  @P2 STG.E.U16 desc[UR36][R4.64+0xf0], R3 ;  /* 0x0000f00304002986 */ /* 0x0001e2000c101524 */
[----:B------:R-:W-:Y:S05]  /*7ff0*/  @!P1 BRA `(.L_x_284) ;  /* 0x0000000000049947 */ /* 0x000fea0003800000 */
[----:B------:R0:W5:Y:S02]  /*8000*/  LDG.E.LTC128B.U16 R154, desc[UR36][R10.64+0xf2] ;  /* 0x0000f2240a9a7981 */ /* 0x000164000c1e1520 */
.L_x_284:
[----:B------:R-:W-:Y:S05]  /*8010*/  BSYNC B1 ;  /* 0x0000000000017941 */ /* 0x000fea0003800000 */
.L_x_283:
[----:B------:R-:W-:Y:S05]  /*8020*/  @!P1 BRA `(.L_x_285) ;  /* 0x0000002400449947 */ /* 0x000fea0003800000 */
[----:B0----5:R-:W-:-:S04]  /*8030*/  IMAD.U32 R3, R154, 0x10000, RZ ;  /* 0x000100009a037824 */ /* 0x021fc800078e00ff */
[----:B------:R-:W-:-:S04]  /*8040*/  FMUL R0, R3, R156 ;  /* 0x0000009c03007220 */ /* 0x000fc80000400000 */
[----:B------:R-:W-:-:S05]  /*8050*/  FFMA R0, R87, R155, R0 ;  /* 0x0000009b57007223 */ /* 0x000fca0000000000 */
[----:B------:R-:W-:-:S05]  /*8060*/  F2FP.BF16.F32.PACK_AB R0, RZ, R0 ;  /* 0x00000000ff00723e */ /* 0x000fca00000010ff */
[----:B------:R0:W-:Y:S01]  /*8070*/  STG.E.U16 desc[UR36][R8.64+0xf2], R0 ;  /* 0x0000f20008007986 */ /* 0x0001e2000c101524 */
[----:B------:R-:W-:Y:S05]  /*8080*/  BRA `(.L_x_285) ;  /* 0x00000024002c7947 */ /* 0x000fea0003800000 */
.L_x_34:
[----:B------:R-:W-:Y:S01]  /*8090*/  ULDC.64 UR4, c[0x0][0x5c0] ;  /* 0x0001700000047ab9 */ /* 0x000fe20000000a00 */
[-C--:B------:R-:W-:Y:S01]  /*80a0*/  FMUL R88, R88, R155.reuse ;  /* 0x0000009b58587220 */ /* 0x080fe20000400000 */
[----:B------:R-:W-:Y:S01]  /*80b0*/  LEA R4, P0, R168, UR4, 0x1 ;  /* 0x00000004a8047c11 */ /* 0x000fe2000f8008ff */
[----:B------:R-:W-:Y:S01]  /*80c0*/  IMAD.SHL.U32 R11, R6, 0x10, RZ ;  /* 0x00000010060b7824 */ /* 0x000fe200078e00ff */
[----:B------:R-:W-:Y:S01]  /*80d0*/  ISETP.GT.AND P2, PT, R0, 0x1, P3 ;  /* 0x000000010000780c */ /* 0x000fe20001f44270 */
[-C--:B------:R-:W-:Y:S01]  /*80e0*/  FMUL R89, R89, R155.reuse ;  /* 0x0000009b59597220 */ /* 0x080fe20000400000 */
[----:B------:R-:W-:Y:S01]  /*80f0*/  LEA.HI.X R5, R168, UR5, R171, 0x1, P0 ;  /* 0x00000005a8057c11 */ /* 0x000fe200080f0cab */
[-C--:B------:R-:W-:Y:S01]  /*8100*/  FMUL R90, R90, R155.reuse ;  /* 0x0000009b5a5a7220 */ /* 0x080fe20000400000 */
[----:B------:R-:W-:Y:S01]  /*8110*/  ISETP.GT.AND P0, PT, R3, 0x8, PT ;  /* 0x000000080300780c */ /* 0x000fe20003f04270 */
[-C--:B------:R-:W-:Y:S01]  /*8120*/  FMUL R91, R91, R155.reuse ;  /* 0x0000009b5b5b7220 */ /* 0x080fe20000400000 */
[----:B------:R-:W-:Y:S01]  /*8130*/  F2FP.BF16.F32.PACK_AB R88, RZ, R88 ;  /* 0x00000058ff58723e */ /* 0x000fe200000010ff */
[-C--:B------:R-:W-:Y:S01]  /*8140*/  FMUL R92, R92, R155.reuse ;  /* 0x0000009b5c5c7220 */ /* 0x080fe20000400000 */
[----:B------:R-:W-:Y:S01]  /*8150*/  ISETP.GT.AND P4, PT, R0, RZ, P0 ;  /* 0x000000ff0000720c */ /* 0x000fe20000784270 */
[-C--:B------:R-:W-:Y:S01]  /*8160*/  FMUL R93, R93, R155.reuse ;  /* 0x0000009b5d5d7220 */ /* 0x080fe20000400000 */
[----:B------:R-:W-:Y:S01]  /*8170*/  SHF.L.U64.HI R9, R6, 0x4, R7 ;  /* 0x0000000406097819 */ /* 0x000fe20000010207 */
[----:B------:R-:W-:Y:S01]  /*8180*/  @P1 STG.E.U16 desc[UR36][R4.64], R88 ;  /* 0x0000005804001986 */ /* 0x000fe2000c101524 */
[----:B------:R-:W-:Y:S01]  /*8190*/  IADD3 R12, P5, R11, R4, RZ ;  /* 0x000000040b0c7210 */ /* 0x000fe20007fbe0ff */
[-C--:B------:R-:W-:Y:S01]  /*81a0*/  FMUL R94, R94, R155.reuse ;  /* 0x0000009b5e5e7220 */ /* 0x080fe20000400000 */
[----:B------:R-:W-:Y:S01]  /*81b0*/  ISETP.GT.AND P1, PT, R0, 0x1, P0 ;  /* 0x000000010000780c */ /* 0x000fe20000724270 */
[----:B------:R-:W-:Y:S01]  /*81c0*/  FMUL R95, R95, R155 ;  /* 0x0000009b5f5f7220 */ /* 0x000fe20000400000 */
[----:B------:R-:W-:Y:S01]  /*81d0*/  F2FP.BF16.F32.PACK_AB R89, RZ, R89 ;  /* 0x00000059ff59723e */ /* 0x000fe200000010ff */
[----:B------:R-:W-:Y:S01]  /*81e0*/  IMAD.X R13, R9, 0x1, R5, P5 ;  /* 0x00000001090d7824 */ /* 0x000fe200028e0605 */
[----:B------:R-:W-:Y:S01]  /*81f0*/  F2FP.BF16.F32.PACK_AB R90, RZ, R90 ;  /* 0x0000005aff5a723e */ /* 0x000fe200000010ff */
[----:B------:R-:W-:Y:S01]  /*8200*/  FMUL R96, R96, R155 ;  /* 0x0000009b60607220 */ /* 0x000fe20000400000 */
[----:B------:R-:W-:Y:S01]  /*8210*/  F2FP.BF16.F32.PACK_AB R91, RZ, R91 ;  /* 0x0000005bff5b723e */ /* 0x000fe200000010ff */
[----:B------:R-:W-:Y:S01]  /*8220*/  @P2 STG.E.U16 desc[UR36][R4.64+0x2], R89 ;  /* 0x0000025904002986 */ /* 0x000fe2000c101524 */
[C---:B------:R-:W-:Y:S01]  /*8230*/  ISETP.GT.AND P5, PT, R0.reuse, 0x9, P3 ;  /* 0x000000090000780c */ /* 0x040fe20001fa4270 */
[-C--:B------:R-:W-:Y:S01]  /*8240*/  FMUL R97, R97, R155.reuse ;  /* 0x0000009b61617220 */ /* 0x080fe20000400000 */
[C---:B------:R-:W-:Y:S01]  /*8250*/  ISETP.GT.AND P2, PT, R0.reuse, 0x8, P0 ;  /* 0x000000080000780c */ /* 0x040fe20000744270 */
[----:B------:R-:W-:Y:S01]  /*8260*/  @P4 STG.E.U16 desc[UR36][R12.64], R90 ;  /* 0x0000005a0c004986 */ /* 0x000fe2000c101524 */
[----:B------:R-:W-:Y:S01]  /*8270*/  ISETP.GT.AND P4, PT, R0, 0x8, P3 ;  /* 0x000000080000780c */ /* 0x000fe20001f84270 */
[-C--:B------:R-:W-:Y:S01]  /*8280*/  FMUL R98, R98, R155.reuse ;  /* 0x0000009b62627220 */ /* 0x080fe20000400000 */
[----:B------:R-:W-:Y:S01]  /*8290*/  F2FP.BF16.F32.PACK_AB R92, RZ, R92 ;  /* 0x0000005cff5c723e */ /* 0x000fe200000010ff */
[----:B------:R-:W-:Y:S01]  /*82a0*/  @P1 STG.E.U16 desc[UR36][R12.64+0x2], R91 ;  /* 0x0000025b0c001986 */ /* 0x000fe2000c101524 */
[----:B------:R-:W-:Y:S01]  /*82b0*/  ISETP.GT.AND P1, PT, R0, 0x9, P0 ;  /* 0x000000090000780c */ /* 0x000fe20000724270 */
[----:B------:R-:W-:Y:S01]  /*82c0*/  FMUL R99, R99, R155 ;  /* 0x0000009b63637220 */ /* 0x000fe20000400000 */
[----:B------:R-:W-:Y:S01]  /*82d0*/  F2FP.BF16.F32.PACK_AB R93, RZ, R93 ;  /* 0x0000005dff5d723e */ /* 0x000fe200000010ff */
[-C--:B------:R-:W-:Y:S01]  /*82e0*/  FMUL R100, R100, R155.reuse ;  /* 0x0000009b64647220 */ /* 0x080fe20000400000 */
[----:B------:R-:W-:Y:S01]  /*82f0*/  F2FP.BF16.F32.PACK_AB R94, RZ, R94 ;  /* 0x0000005eff5e723e */ /* 0x000fe200000010ff */
[----:B------:R-:W-:Y:S01]  /*8300*/  FMUL R101, R101, R155 ;  /* 0x0000009b65657220 */ /* 0x000fe20000400000 */
[----:B------:R-:W-:Y:S01]  /*8310*/  F2FP.BF16.F32.PACK_AB R95, RZ, R95 ;  /* 0x0000005fff5f723e */ /* 0x000fe200000010ff */
[-C--:B------:R-:W-:Y:S01]  /*8320*/  FMUL R102, R102, R155.reuse ;  /* 0x0000009b66667220 */ /* 0x080fe20000400000 */
[----:B------:R-:W-:Y:S01]  /*8330*/  F2FP.BF16.F32.PACK_AB R96, RZ, R96 ;  /* 0x00000060ff60723e */ /* 0x000fe200000010ff */
[----:B------:R-:W-:Y:S01]  /*8340*/  @P4 STG.E.U16 desc[UR36][R4.64+0x10], R92 ;  /* 0x0000105c04004986 */ /* 0x000fe2000c101524 */
[C---:B------:R-:W-:Y:S01]  /*8350*/  ISETP.GT.AND P4, PT, R0.reuse, 0x10, P3 ;  /* 0x000000100000780c */ /* 0x040fe20001f84270 */
[----:B------:R-:W-:Y:S01]  /*8360*/  FMUL R103, R103, R155 ;  /* 0x0000009b67677220 */ /* 0x000fe20000400000 */
[----:B------:R-:W-:Y:S01]  /*8370*/  F2FP.BF16.F32.PACK_AB R97, RZ, R97 ;  /* 0x00000061ff61723e */ /* 0x000fe200000010ff */
[----:B------:R-:W-:Y:S01]  /*8380*/  @P5 STG.E.U16 desc[UR36][R4.64+0x12], R93 ;  /* 0x0000125d04005986 */ /* 0x000fe2000c101524 */
[----:B------:R-:W-:Y:S01]  /*8390*/  ISETP.GT.AND P5, PT, R0, 0x11, P0 ;  /* 0x000000110000780c */ /* 0x000fe200007a4270 */
        /* <DEDUP_REMOVED lines=74> */
[----:B------:R-:W-:Y:S01]  /*8840*/  FMUL R125, R125, R155 ;  /* 0x0000009b7d7d7220 */ /* 0x000fe20000400000 */
[----:B------:R-:W-:Y:S01]  /*8850*/  F2FP.BF16.F32.PACK_AB R119, RZ, R119 ;  /* 0x00000077ff77723e */ /* 0x000fe200000010ff */
[-C--:B------:R-:W-:Y:S01]  /*8860*/  FMUL R126, R126, R155.reuse ;  /* 0x0000009b7e7e7220 */ /* 0x080fe20000400000 */
[----:B------:R-:W-:Y:S01]  /*8870*/  F2FP.BF16.F32.PACK_AB R120, RZ, R120 ;  /* 0x00000078ff78723e */ /* 0x000fe200000010ff */
        /* <DEDUP_REMOVED lines=74> */
[----:B------:R-:W-:Y:S01]  /*8d20*/  IMAD.SHL.U32 R23, R6, 0x100, RZ ;  /* 0x0000010006177824 */ /* 0x000fe200078e00ff */
[----:B------:R-:W-:Y:S01]  /*8d30*/  F2FP.BF16.F32.PACK_AB R142, RZ, R142 ;  /* 0x0000008eff8e723e */ /* 0x000fe200000010ff */
[----:B------:R-:W-:Y:S01]  /*8d40*/  @P5 STG.E.U16 desc[UR36][R12.64+0x90], R126 ;  /* 0x0000907e0c005986 */ /* 0x000fe2000c101524 */
[----:B------:R-:W-:Y:S01]  /*8d50*/  ISETP.GT.AND P5, PT, R0, 0x50, P0 ;  /* 0x000000500000780c */ /* 0x000fe200007a4270 */
[----:B------:R-:W-:Y:S01]  /*8d60*/  FMUL R148, R148, R155 ;  /* 0x0000009b94947220 */ /* 0x000fe20000400000 */
[----:B------:R-:W-:Y:S01]  /*8d70*/  F2FP.BF16.F32.PACK_AB R143, RZ, R143 ;  /* 0x0000008fff8f723e */ /* 0x000fe200000010ff */
[----:B------:R-:W-:Y:S01]  /*8d80*/  @P4 STG.E.U16 desc[UR36][R12.64+0x92], R127 ;  /* 0x0000927f0c004986 */ /* 0x000fe2000c101524 */
[C---:B------:R-:W-:Y:S01]  /*8d90*/  ISETP.GT.AND P4, PT, R0.reuse, 0x51, P0 ;  /* 0x000000510000780c */ /* 0x040fe20000784270 */
[-C--:B------:R-:W-:Y:S01]  /*8da0*/  FMUL R149, R149, R155.reuse ;  /* 0x0000009b95957220 */ /* 0x080fe20000400000 */
[----:B------:R-:W-:Y:S01]  /*8db0*/  F2FP.BF16.F32.PACK_AB R144, RZ, R144 ;  /* 0x00000090ff90723e */ /* 0x000fe200000010ff */
[----:B------:R-:W-:Y:S01]  /*8dc0*/  @P1 STG.E.U16 desc[UR36][R4.64+0xa0], R128 ;  /* 0x0000a08004001986 */ /* 0x000fe2000c101524 */
[----:B------:R-:W-:Y:S01]  /*8dd0*/  ISETP.GT.AND P1, PT, R0, 0x58, P3 ;  /* 0x000000580000780c */ /* 0x000fe20001f24270 */
[----:B------:R-:W-:Y:S01]  /*8de0*/  FMUL R150, R150, R155 ;  /* 0x0000009b96967220 */ /* 0x000fe20000400000 */
[----:B------:R-:W-:Y:S01]  /*8df0*/  F2FP.BF16.F32.PACK_AB R145, RZ, R145 ;  /* 0x00000091ff91723e */ /* 0x000fe200000010ff */
[----:B------:R-:W-:Y:S01]  /*8e00*/  @P2 STG.E.U16 desc[UR36][R4.64+0xa2], R129 ;  /* 0x0000a28104002986 */ /* 0x000fe2000c101524 */
[----:B------:R-:W-:Y:S01]  /*8e10*/  ISETP.GT.AND P2, PT, R0, 0x59, P3 ;  /* 0x000000590000780c */ /* 0x000fe20001f44270 */
[-C--:B------:R-:W-:Y:S01]  /*8e20*/  FMUL R151, R151, R155.reuse ;  /* 0x0000009b97977220 */ /* 0x080fe20000400000 */
[----:B------:R-:W-:Y:S01]  /*8e30*/  SHF.L.U64.HI R21, R6, 0x8, R7 ;  /* 0x0000000806157819 */ /* 0x000fe20000010207 */
        /* <DEDUP_REMOVED lines=56> */
[----:B------:R-:W-:Y:S01]  /*91c0*/  @P2 STG.E.U16 desc[UR36][R12.64+0xd0], R142 ;  /* 0x0000d08e0c002986 */ /* 0x000fe2000c101524 */
[----:B------:R-:W-:Y:S01]  /*91d0*/  F2FP.BF16.F32.PACK_AB R34, RZ, R34 ;  /* 0x00000022ff22723e */ /* 0x000fe200000010ff */
[----:B------:R-:W-:Y:S01]  /*91e0*/  FMUL R40, R40, R155 ;  /* 0x0000009b28287220 */ /* 0x000fe20000400000 */
[----:B------:R-:W-:Y:S01]  /*91f0*/  F2FP.BF16.F32.PACK_AB R35, RZ, R35 ;  /* 0x00000023ff23723e */ /* 0x000fe200000010ff */
        /* <DEDUP_REMOVED lines=11> */
[----:B------:R-:W-:Y:S01]  /*92b0*/  IADD3 R14, P1, P2, R11, R4, R23 ;  /* 0x000000040b0e7210 */ /* 0x000fe20007a3e017 */
[----:B------:R-:W-:Y:S01]  /*92c0*/  FMUL R44, R44, R155 ;  /* 0x0000009b2c2c7220 */ /* 0x000fe20000400000 */
[----:B------:R-:W-:Y:S01]  /*92d0*/  F2FP.BF16.F32.PACK_AB R39, RZ, R39 ;  /* 0x00000027ff27723e */ /* 0x000fe200000010ff */
[----:B------:R-:W-:Y:S01]  /*92e0*/  FMUL R45, R45, R155 ;  /* 0x0000009b2d2d7220 */ /* 0x000fe20000400000 */
[----:B------:R-:W-:Y:S01]  /*92f0*/  IADD3.X R15, R9, R5, R21, P1, P2 ;  /* 0x00000005090f7210 */ /* 0x000fe20000fe4415 */
[-C--:B------:R-:W-:Y:S01]  /*9300*/  FMUL R46, R46, R155.reuse ;  /* 0x0000009b2e2e7220 */ /* 0x080fe20000400000 */
[----:B------:R-:W-:Y:S01]  /*9310*/  ISETP.GT.AND P1, PT, R3, 0x80, PT ;  /* 0x000000800300780c */ /* 0x000fe20003f24270 */
[----:B------:R-:W-:Y:S01]  /*9320*/  FMUL R47, R47, R155 ;  /* 0x0000009b2f2f7220 */ /* 0x000fe20000400000 */
[----:B------:R-:W-:Y:S01]  /*9330*/  ISETP.GT.AND P2, PT, R3, 0x88, PT ;  /* 0x000000880300780c */ /* 0x000fe20003f44270 */
[----:B------:R-:W-:Y:S01]  /*9340*/  @P5 IMAD.MOV.U32 R6, RZ, RZ, R12 ;  /* 0x000000ffff065224 */ /* 0x000fe200078e000c */
[----:B------:R-:W-:Y:S01]  /*9350*/  F2FP.BF16.F32.PACK_AB R40, RZ, R40 ;  /* 0x00000028ff28723e */ /* 0x000fe200000010ff */
[----:B------:R-:W-:Y:S01]  /*9360*/  @P5 IMAD.MOV.U32 R7, RZ, RZ, R13 ;  /* 0x000000ffff075224 */ /* 0x000fe200078e000d */
[----:B------:R-:W-:Y:S01]  /*9370*/  F2FP.BF16.F32.PACK_AB R41, RZ, R41 ;  /* 0x00000029ff29723e */ /* 0x000fe200000010ff */
[-C--:B------:R-:W-:Y:S01]  /*9380*/  FMUL R48, R48, R155.reuse ;  /* 0x0000009b30307220 */ /* 0x080fe20000400000 */
[----:B------:R-:W-:Y:S01]  /*9390*/  F2FP.BF16.F32.PACK_AB R42, RZ, R42 ;  /* 0x0000002aff2a723e */ /* 0x000fe200000010ff */
[-C--:B------:R-:W-:Y:S01]  /*93a0*/  FMUL R49, R49, R155.reuse ;  /* 0x0000009b31317220 */ /* 0x080fe20000400000 */
[----:B------:R0:W-:Y:S01]  /*93b0*/  @P5 STG.E.U16 desc[UR36][R6.64+0xe0], R146 ;  /* 0x0000e09206005986 */ /* 0x0001e2000c101524 */
[----:B------:R-:W-:Y:S01]  /*93c0*/  ISETP.GT.AND P5, PT, R0, 0x78, P3 ;  /* 0x000000780000780c */ /* 0x000fe20001fa4270 */
[-C--:B------:R-:W-:Y:S01]  /*93d0*/  FMUL R50, R50, R155.reuse ;  /* 0x0000009b32327220 */ /* 0x080fe20000400000 */
[C---:B------:R-:W-:Y:S01]  /*93e0*/  ISETP.GT.AND P3, PT, R0.reuse, 0x79, P3 ;  /* 0x000000790000780c */ /* 0x040fe20001f64270 */
[----:B------:R-:W-:Y:S01]  /*93f0*/  @P4 STG.E.U16 desc[UR36][R12.64+0xe2], R147 ;  /* 0x0000e2930c004986 */ /* 0x000fe2000c101524 */
[C---:B------:R-:W-:Y:S01]  /*9400*/  ISETP.GT.AND P4, PT, R0.reuse, 0x78, P0 ;  /* 0x000000780000780c */ /* 0x040fe20000784270 */
[-C--:B------:R-:W-:Y:S01]  /*9410*/  FMUL R51, R51, R155.reuse ;  /* 0x0000009b33337220 */ /* 0x080fe20000400000 */
[----:B------:R-:W-:Y:S01]  /*9420*/  ISETP.GT.AND P0, PT, R0, 0x79, P0 ;  /* 0x000000790000780c */ /* 0x000fe20000704270 */
[----:B------:R-:W-:Y:S01]  /*9430*/  FMUL R52, R52, R155 ;  /* 0x0000009b34347220 */ /* 0x000fe20000400000 */
[----:B------:R-:W-:Y:S01]  /*9440*/  F2FP.BF16.F32.PACK_AB R43, RZ, R43 ;  /* 0x0000002bff2b723e */ /* 0x000fe200000010ff */
[-C--:B------:R-:W-:Y:S01]  /*9450*/  FMUL R53, R53, R155.reuse ;  /* 0x0000009b35357220 */ /* 0x080fe20000400000 */
[----:B------:R-:W-:Y:S01]  /*9460*/  F2FP.BF16.F32.PACK_AB R44, RZ, R44 ;  /* 0x0000002cff2c723e */ /* 0x000fe200000010ff */
[----:B------:R-:W-:Y:S01]  /*9470*/  FMUL R54, R54, R155 ;  /* 0x0000009b36367220 */ /* 0x000fe20000400000 */
[----:B------:R-:W-:Y:S01]  /*9480*/  F2FP.BF16.F32.PACK_AB R45, RZ, R45 ;  /* 0x0000002dff2d723e */ /* 0x000fe200000010ff */
[----:B------:R-:W-:Y:S01]  /*9490*/  @P5 STG.E.U16 desc[UR36][R4.64+0xf0], R148 ;  /* 0x0000f09404005986 */ /* 0x000fe2000c101524 */
[----:B0-----:R-:W-:Y:S01]  /*94a0*/  IADD3 R6, P5, R23, R4, RZ ;  /* 0x0000000417067210 */ /* 0x001fe20007fbe0ff */
[-C--:B------:R-:W-:Y:S01]  /*94b0*/  FMUL R55, R55, R155.reuse ;  /* 0x0000009b37377220 */ /* 0x080fe20000400000 */
[----:B------:R-:W-:Y:S01]  /*94c0*/  F2FP.BF16.F32.PACK_AB R46, RZ, R46 ;  /* 0x0000002eff2e723e */ /* 0x000fe200000010ff */
[----:B------:R0:W-:Y:S01]  /*94d0*/  @P3 STG.E.U16 desc[UR36][R4.64+0xf2], R149 ;  /* 0x0000f29504003986 */ /* 0x0001e2000c101524 */
[C---:B------:R-:W-:Y:S01]  /*94e0*/  ISETP.GT.AND P3, PT, R0.reuse, RZ, P1 ;  /* 0x000000ff0000720c */ /* 0x040fe20000f64270 */
[----:B------:R-:W-:Y:S01]  /*94f0*/  IMAD.X R7, R21, 0x1, R5, P5 ;  /* 0x0000000115077824 */ /* 0x000fe200028e0605 */
[C---:B------:R-:W-:Y:S01]  /*9500*/  ISETP.GT.AND P5, PT, R0.reuse, RZ, P2 ;  /* 0x000000ff0000720c */ /* 0x040fe200017a4270 */
        /* <DEDUP_REMOVED lines=14> */
[----:B------:R-:W-:Y:S01]  /*95f0*/  @P4 STG.E.U16 desc[UR36][R6.64+0x2], R25 ;  /* 0x0000021906004986 */ /* 0x000fe2000c101524 */
[----:B------:R-:W-:Y:S01]  /*9600*/  IADD3 R10, P4, R11, R6, RZ ;  /* 0x000000060b0a7210 */ /* 0x000fe20007f9e0ff */
[----:B------:R-:W-:Y:S01]  /*9610*/  FMUL R60, R60, R155 ;  /* 0x0000009b3c3c7220 */ /* 0x000fe20000400000 */
[----:B------:R-:W-:Y:S01]  /*9620*/  IADD3.X R5, R9, R7, RZ, P3, !PT ;  /* 0x0000000709057210 */ /* 0x000fe20001ffe4ff */
[-C--:B------:R-:W-:Y:S01]  /*9630*/  FMUL R61, R61, R155.reuse ;  /* 0x0000009b3d3d7220 */ /* 0x080fe20000400000 */
[C---:B------:R-:W-:Y:S01]  /*9640*/  ISETP.GT.AND P3, PT, R0.reuse, 0x9, P2 ;  /* 0x000000090000780c */ /* 0x040fe20001764270 */
[----:B------:R-:W-:Y:S01]  /*9650*/  IMAD.X R11, R9, 0x1, R7, P4 ;  /* 0x00000001090b7824 */ /* 0x000fe200020e0607 */
[----:B------:R-:W-:Y:S01]  /*9660*/  ISETP.GT.AND P4, PT, R0, 0x8, P1 ;  /* 0x000000080000780c */ /* 0x000fe20000f84270 */
[----:B------:R-:W-:Y:S01]  /*9670*/  FMUL R62, R62, R155 ;  /* 0x0000009b3e3e7220 */ /* 0x000fe20000400000 */
[----:B------:R-:W-:Y:S01]  /*9680*/  F2FP.BF16.F32.PACK_AB R51, RZ, R51 ;  /* 0x00000033ff33723e */ /* 0x000fe200000010ff */
[-C--:B------:R-:W-:Y:S01]  /*9690*/  FMUL R63, R63, R155.reuse ;  /* 0x0000009b3f3f7220 */ /* 0x080fe20000400000 */
        /* <DEDUP_REMOVED lines=13> */
[-C--:B------:R-:W-:Y:S01]  /*9770*/  FMUL R68, R68, R155.reuse ;  /* 0x0000009b44447220 */ /* 0x080fe20000400000 */
[----:B------:R-:W-:Y:S01]  /*9780*/  @P5 STG.E.U16 desc[UR36][R6.64+0x12], R29 ;  /* 0x0000121d06005986 */ /* 0x000fe2000c101524 */
[C---:B------:R-:W-:Y:S01]  /*9790*/  ISETP.GT.AND P5, PT, R0.reuse, 0x11, P1 ;  /* 0x000000110000780c */ /* 0x040fe20000fa4270 */
[----:B------:R-:W-:Y:S01]  /*97a0*/  FMUL R69, R69, R155 ;  /* 0x0000009b45457220 */ /* 0x000fe20000400000 */
[----:B------:R-:W-:Y:S01]  /*97b0*/  F2FP.BF16.F32.PACK_AB R55, RZ, R55 ;  /* 0x00000037ff37723e */ /* 0x000fe200000010ff */
[----:B------:R0:W-:Y:S01]  /*97c0*/  @P0 STG.E.U16 desc[UR36][R4.64+0x10], R30 ;  /* 0x0000101e04000986 */ /* 0x0001e2000c101524 */
        /* <DEDUP_REMOVED lines=13> */
[--C-:B0-----:R-:W-:Y:S01]  /*98a0*/  @P0 IMAD.MOV.U32 R4, RZ, RZ, R14.reuse ;  /* 0x000000ffff040224 */ /* 0x101fe200078e000e */
[----:B------:R-:W-:Y:S01]  /*98b0*/  F2FP.BF16.F32.PACK_AB R59, RZ, R59 ;  /* 0x0000003bff3b723e */ /* 0x000fe200000010ff */
[--C-:B------:R-:W-:Y:S01]  /*98c0*/  @P0 IMAD.MOV.U32 R5, RZ, RZ, R15.reuse ;  /* 0x000000ffff050224 */ /* 0x100fe200078e000f */
[----:B------:R-:W-:Y:S01]  /*98d0*/  F2FP.BF16.F32.PACK_AB R60, RZ, R60 ;  /* 0x0000003cff3c723e */ /* 0x000fe200000010ff */
[----:B------:R-:W-:Y:S01]  /*98e0*/  FMUL R73, R73, R155 ;  /* 0x0000009b49497220 */ /* 0x000fe20000400000 */
[----:B------:R-:W-:Y:S01]  /*98f0*/  F2FP.BF16.F32.PACK_AB R61, RZ, R61 ;  /* 0x0000003dff3d723e */ /* 0x000fe200000010ff */
[-C--:B------:R-:W-:Y:S01]  /*9900*/  FMUL R74, R74, R155.reuse ;  /* 0x0000009b4a4a7220 */ /* 0x080fe20000400000 */
[----:B------:R0:W-:Y:S01]  /*9910*/  @P0 STG.E.U16 desc[UR36][R4.64+0x20], R34 ;  /* 0x0000202204000986 */ /* 0x0001e2000c101524 */
        /* <DEDUP_REMOVED lines=9> */
[----:B------:R-:W-:Y:S01]  /*99b0*/  FMUL R79, R79, R155 ;  /* 0x0000009b4f4f7220 */ /* 0x000fe20000400000 */
[----:B------:R-:W-:Y:S01]  /*99c0*/  F2FP.BF16.F32.PACK_AB R66, RZ, R66 ;  /* 0x00000042ff42723e */ /* 0x000fe200000010ff */
        /* <DEDUP_REMOVED lines=19> */
[----:B0-----:R-:W-:Y:S01]  /*9b00*/  @P0 IMAD.MOV.U32 R4, RZ, RZ, R14 ;  /* 0x000000ffff040224 */ /* 0x001fe200078e000e */
[----:B------:R-:W-:Y:S01]  /*9b10*/  F2FP.BF16.F32.PACK_AB R73, RZ, R73 ;  /* 0x00000049ff49723e */ /* 0x000fe200000010ff */
[----:B------:R-:W-:Y:S01]  /*9b20*/  @P0 IMAD.MOV.U32 R5, RZ, RZ, R15 ;  /* 0x000000ffff050224 */ /* 0x000fe200078e000f */
[----:B------:R-:W-:Y:S01]  /*9b30*/  F2FP.BF16.F32.PACK_AB R74, RZ, R74 ;  /* 0x0000004aff4a723e */ /* 0x000fe200000010ff */
[----:B------:R-:W-:Y:S01]  /*9b40*/  FMUL R85, R85, R155 ;  /* 0x0000009b55557220 */ /* 0x000fe20000400000 */
[----:B------:R-:W-:Y:S01]  /*9b50*/  F2FP.BF16.F32.PACK_AB R75, RZ, R75 ;  /* 0x0000004bff4b723e */ /* 0x000fe200000010ff */
[-C--:B------:R-:W-:Y:S01]  /*9b60*/  FMUL R86, R86, R155.reuse ;  /* 0x0000009b56567220 */ /* 0x080fe20000400000 */
[----:B------:R0:W-:Y:S01]  /*9b70*/  @P0 STG.E.U16 desc[UR36][R4.64+0x30], R38 ;  /* 0x0000302604000986 */ /* 0x0001e2000c101524 */
[----:B------:R-:W-:Y:S01]  /*9b80*/  ISETP.GT.AND P0, PT, R0, 0x20, P2 ;  /* 0x000000200000780c */ /* 0x000fe20001704270 */
[----:B------:R-:W-:Y:S01]  /*9b90*/  FMUL R87, R87, R155 ;  /* 0x0000009b57577220 */ /* 0x000fe20000400000 */
[----:B------:R-:W-:-:S02]  /*9ba0*/  F2FP.BF16.F32.PACK_AB R76, RZ, R76 ;  /* 0x0000004cff4c723e */ /* 0x000fc400000010ff */
[----:B------:R-:W-:Y:S02]  /*9bb0*/  F2FP.BF16.F32.PACK_AB R77, RZ, R77 ;  /* 0x0000004dff4d723e */ /* 0x000fe400000010ff */
[----:B------:R-:W-:Y:S02]  /*9bc0*/  F2FP.BF16.F32.PACK_AB R78, RZ, R78 ;  /* 0x0000004eff4e723e */ /* 0x000fe400000010ff */
[----:B------:R-:W-:Y:S02]  /*9bd0*/  F2FP.BF16.F32.PACK_AB R79, RZ, R79 ;  /* 0x0000004fff4f723e */ /* 0x000fe400000010ff */
[----:B------:R-:W-:Y:S01]  /*9be0*/  F2FP.BF16.F32.PACK_AB R80, RZ, R80 ;  /* 0x00000050ff50723e */ /* 0x000fe200000010ff */
[----:B0-----:R-:W-:Y:S01]  /*9bf0*/  @P3 IMAD.MOV.U32 R4, RZ, RZ, R14 ;  /* 0x000000ffff043224 */ /* 0x001fe200078e000e */
[----:B------:R-:W-:Y:S01]  /*9c00*/  F2FP.BF16.F32.PACK_AB R81, RZ, R81 ;  /* 0x00000051ff51723e */ /* 0x000fe200000010ff */
[----:B------:R-:W-:Y:S01]  /*9c10*/  @P3 IMAD.MOV.U32 R5, RZ, RZ, R15 ;  /* 0x000000ffff053224 */ /* 0x000fe200078e000f */
[----:B------:R-:W-:-:S02]  /*9c20*/  F2FP.BF16.F32.PACK_AB R82, RZ, R82 ;  /* 0x00000052ff52723e */ /* 0x000fc400000010ff */
[----:B------:R-:W-:Y:S02]  /*9c30*/  F2FP.BF16.F32.PACK_AB R83, RZ, R83 ;  /* 0x00000053ff53723e */ /* 0x000fe400000010ff */
[----:B------:R0:W-:Y:S01]  /*9c40*/  @P3 STG.E.U16 desc[UR36][R4.64+0x32], R39 ;  /* 0x0000322704003986 */ /* 0x0001e2000c101524 */
[C---:B------:R-:W-:Y:S02]  /*9c50*/  ISETP.GT.AND P3, PT, R0.reuse, 0x21, P2 ;  /* 0x000000210000780c */ /* 0x040fe40001764270 */
[----:B------:R-:W-:Y:S01]  /*9c60*/  F2FP.BF16.F32.PACK_AB R84, RZ, R84 ;  /* 0x00000054ff54723e */ /* 0x000fe200000010ff */
[----:B------:R-:W-:Y:S01]  /*9c70*/  @P4 STG.E.U16 desc[UR36][R6.64+0x40], R40 ;  /* 0x0000402806004986 */ /* 0x000fe2000c101524 */
[C---:B------:R-:W-:Y:S02]  /*9c80*/  ISETP.GT.AND P4, PT, R0.reuse, 0x28, P1 ;  /* 0x000000280000780c */ /* 0x040fe40000f84270 */
[----:B------:R-:W-:Y:S01]  /*9c90*/  F2FP.BF16.F32.PACK_AB R85, RZ, R85 ;  /* 0x00000055ff55723e */ /* 0x000fe200000010ff */
[----:B------:R-:W-:Y:S01]  /*9ca0*/  @P5 STG.E.U16 desc[UR36][R6.64+0x42], R41 ;  /* 0x0000422906005986 */ /* 0x000fe2000c101524 */
[----:B------:R-:W-:-:S02]  /*9cb0*/  ISETP.GT.AND P5, PT, R0, 0x29, P1 ;  /* 0x000000290000780c */ /* 0x000fc40000fa4270 */
[----:B------:R-:W-:Y:S01]  /*9cc0*/  F2FP.BF16.F32.PACK_AB R86, RZ, R86 ;  /* 0x00000056ff56723e */ /* 0x000fe200000010ff */
[----:B0-----:R-:W-:Y:S01]  /*9cd0*/  @P0 IMAD.MOV.U32 R4, RZ, RZ, R14 ;  /* 0x000000ffff040224 */ /* 0x001fe200078e000e */
[----:B------:R-:W-:Y:S01]  /*9ce0*/  F2FP.BF16.F32.PACK_AB R87, RZ, R87 ;  /* 0x00000057ff57723e */ /* 0x000fe200000010ff */
[----:B------:R-:W-:-:S05]  /*9cf0*/  @P0 IMAD.MOV.U32 R5, RZ, RZ, R15 ;  /* 0x000000ffff050224 */ /* 0x000fca00078e000f */
[----:B------:R0:W-:Y:S01]  /*9d00*/  @P0 STG.E.U16 desc[UR36][R4.64+0x40], R42 ;  /* 0x0000402a04000986 */ /* 0x0001e2000c101524 */
[----:B------:R-:W-:Y:S01]  /*9d10*/  ISETP.GT.AND P0, PT, R0, 0x28, P2 ;  /* 0x000000280000780c */ /* 0x000fe20001704270 */
[----:B0-----:R-:W-:Y:S02]  /*9d20*/  @P3 IMAD.MOV.U32 R4, RZ, RZ, R14 ;  /* 0x000000ffff043224 */ /* 0x001fe400078e000e */
[----:B------:R-:W-:-:S05]  /*9d30*/  @P3 IMAD.MOV.U32 R5, RZ, RZ, R15 ;  /* 0x000000ffff053224 */ /* 0x000fca00078e000f */
[----:B------:R0:W-:Y:S01]  /*9d40*/  @P3 STG.E.U16 desc[UR36][R4.64+0x42], R43 ;  /* 0x0000422b04003986 */ /* 0x0001e2000c101524 */
[----:B------:R-:W-:-:S03]  /*9d50*/  ISETP.GT.AND P3, PT, R0, 0x29, P2 ;  /* 0x000000290000780c */ /* 0x000fc60001764270 */
[----:B------:R-:W-:Y:S01]  /*9d60*/  @P4 STG.E.U16 desc[UR36][R6.64+0x50], R44 ;  /* 0x0000502c06004986 */ /* 0x000fe2000c101524 */
[----:B------:R-:W-:-:S03]  /*9d70*/  ISETP.GT.AND P4, PT, R0, 0x30, P1 ;  /* 0x000000300000780c */ /* 0x000fc60000f84270 */
[----:B------:R-:W-:Y:S01]  /*9d80*/  @P5 STG.E.U16 desc[UR36][R6.64+0x52], R45 ;  /* 0x0000522d06005986 */ /* 0x000fe2000c101524 */
[----:B------:R-:W-:Y:S01]  /*9d90*/  ISETP.GT.AND P5, PT, R0, 0x31, P1 ;  /* 0x000000310000780c */ /* 0x000fe20000fa4270 */
[----:B0-----:R-:W-:Y:S02]  /*9da0*/  @P0 IMAD.MOV.U32 R4, RZ, RZ, R14 ;  /* 0x000000ffff040224 */ /* 0x001fe400078e000e */
        /* <DEDUP_REMOVED lines=50> */
[----:B------:R-:W-:Y:S02]  /*a0d0*/  ISETP.GT.AND P0, PT, R0, 0x50, P2 ;  /* 0x000000500000780c */ /* 0x000fe40001704270 */
[----:B0-----:R-:W-:Y:S01]  /*a0e0*/  @P3 MOV R4, R14 ;  /* 0x0000000e00043202 */ /* 0x001fe20000000f00 */
        /* <DEDUP_REMOVED lines=50> */
[C---:B------:R-:W-:Y:S02]  /*a410*/  ISETP.GT.AND P3, PT, R0.reuse, 0x78, P1 ;  /* 0x000000780000780c */ /* 0x040fe40000f64270 */
[C---:B------:R-:W-:Y:S01]  /*a420*/  ISETP.GT.AND P1, PT, R0.reuse, 0x79, P1 ;  /* 0x000000790000780c */ /* 0x040fe20000f24270 */
[----:B------:R-:W-:Y:S01]  /*a430*/  @P4 STG.E.U16 desc[UR36][R6.64+0xe0], R80 ;  /* 0x0000e05006004986 */ /* 0x000fe2000c101524 */
[----:B------:R-:W-:-:S03]  /*a440*/  ISETP.GT.AND P4, PT, R0, 0x71, P2 ;  /* 0x000000710000780c */ /* 0x000fc60001784270 */
[----:B------:R-:W-:Y:S01]  /*a450*/  @P5 STG.E.U16 desc[UR36][R6.64+0xe2], R81 ;  /* 0x0000e25106005986 */ /* 0x000fe2000c101524 */
[C---:B------:R-:W-:Y:S02]  /*a460*/  ISETP.GT.AND P5, PT, R0.reuse, 0x78, P2 ;  /* 0x000000780000780c */ /* 0x040fe400017a4270 */
[----:B------:R-:W-:Y:S01]  /*a470*/  ISETP.GT.AND P2, PT, R0, 0x79, P2 ;  /* 0x000000790000780c */ /* 0x000fe20001744270 */
[----:B0-----:R-:W-:Y:S02]  /*a480*/  @P0 IMAD.MOV.U32 R4, RZ, RZ, R14 ;  /* 0x000000ffff040224 */ /* 0x001fe400078e000e */
[----:B------:R-:W-:-:S05]  /*a490*/  @P0 IMAD.MOV.U32 R5, RZ, RZ, R15 ;  /* 0x000000ffff050224 */ /* 0x000fca00078e000f */
[----:B------:R0:W-:Y:S02]  /*a4a0*/  @P0 STG.E.U16 desc[UR36][R4.64+0xe0], R82 ;  /* 0x0000e05204000986 */ /* 0x0001e4000c101524 */
[----:B0-----:R-:W-:Y:S02]  /*a4b0*/  @P4 IMAD.MOV.U32 R4, RZ, RZ, R14 ;  /* 0x000000ffff044224 */ /* 0x001fe400078e000e */
[----:B------:R-:W-:-:S05]  /*a4c0*/  @P4 IMAD.MOV.U32 R5, RZ, RZ, R15 ;  /* 0x000000ffff054224 */ /* 0x000fca00078e000f */
[----:B------:R0:W-:Y:S04]  /*a4d0*/  @P4 STG.E.U16 desc[UR36][R4.64+0xe2], R83 ;  /* 0x0000e25304004986 */ /* 0x0001e8000c101524 */
[----:B------:R1:W-:Y:S04]  /*a4e0*/  @P3 STG.E.U16 desc[UR36][R6.64+0xf0], R84 ;  /* 0x0000f05406003986 */ /* 0x0003e8000c101524 */
[----:B------:R1:W-:Y:S01]  /*a4f0*/  @P1 STG.E.U16 desc[UR36][R6.64+0xf2], R85 ;  /* 0x0000f25506001986 */ /* 0x0003e2000c101524 */
[----:B0-----:R-:W-:Y:S02]  /*a500*/  @P5 IMAD.MOV.U32 R4, RZ, RZ, R14 ;  /* 0x000000ffff045224 */ /* 0x001fe400078e000e */
[----:B------:R-:W-:-:S05]  /*a510*/  @P5 IMAD.MOV.U32 R5, RZ, RZ, R15 ;  /* 0x000000ffff055224 */ /* 0x000fca00078e000f */
[----:B------:R1:W-:Y:S04]  /*a520*/  @P5 STG.E.U16 desc[UR36][R4.64+0xf0], R86 ;  /* 0x0000f05604005986 */ /* 0x0003e8000c101524 */
[----:B------:R1:W-:Y:S02]  /*a530*/  @P2 STG.E.U16 desc[UR36][R14.64+0xf2], R87 ;  /* 0x0000f2570e002986 */ /* 0x0003e4000c101524 */
.L_x_285:
[----:B------:R-:W-:Y:S05]  /*a540*/  BSYNC B0 ;  /* 0x0000000000007941 */ /* 0x000fea0003800000 */
.L_x_33:
[----:B------:R-:W-:Y:S01]  /*a550*/  ULDC UR4, c[0x0][0xc] ;  /* 0x0000030000047ab9 */ /* 0x000fe20000000800 */
[----:B------:R-:W-:Y:S01]  /*a560*/  ULDC UR5, c[0x0][0x10] ;  /* 0x0000040000057ab9 */ /* 0x000fe20000000800 */
[----:B0-----:R-:W0:Y:S01]  /*a570*/  LDC R3, c[0x0][0x14] ;  /* 0x00000500ff037b82 */ /* 0x001e220000000800 */
[----:B------:R-:W-:Y:S01]  /*a580*/  UIMAD.WIDE.U32 UR4, UR4, UR5, URZ ;  /* 0x00000005040472a5 */ /* 0x000fe2000f8e003f */
[----:B------:R-:W-:Y:S01]  /*a590*/  PRMT R0, RZ, 0x7610, R0 ;  /* 0x00007610ff007816 */ /* 0x000fe20000000000 */
[----:B-----5:R-:W-:Y:S02]  /*a5a0*/  IMAD.MOV.U32 R154, RZ, RZ, -0x1 ;  /* 0xffffffffff9a7424 */ /* 0x020fe400078e00ff */
[----:B------:R-:W-:Y:S02]  /*a5b0*/  IMAD.MOV.U32 R23, RZ, RZ, -0x1 ;  /* 0xffffffffff177424 */ /* 0x000fe400078e00ff */
[----:B0-----:R-:W-:-:S04]  /*a5c0*/  IMAD.WIDE.U32 R16, R3, UR4, R16 ;  /* 0x0000000403107c25 */ /* 0x001fc8000f8e0010 */
[----:B------:R-:W-:Y:S01]  /*a5d0*/  IMAD R3, R3, UR5, RZ ;  /* 0x0000000503037c24 */ /* 0x000fe2000f8e02ff */
[----:B------:R-:W-:Y:S02]  /*a5e0*/  ULDC.64 UR4, c[0x0][0x650] ;  /* 0x0001940000047ab9 */ /* 0x000fe40000000a00 */
[----:B------:R-:W-:Y:S01]  /*a5f0*/  ISETP.GE.U32.AND P0, PT, R16, UR4, PT ;  /* 0x0000000410007c0c */ /* 0x000fe2000bf06070 */
[----:B------:R-:W-:-:S05]  /*a600*/  IMAD.IADD R17, R17, 0x1, R3 ;  /* 0x0000000111117824 */ /* 0x000fca00078e0203 */
[----:B------:R-:W-:-:S13]  /*a610*/  ISETP.GE.U32.AND.EX P0, PT, R17, UR5, PT, P0 ;  /* 0x0000000511007c0c */ /* 0x000fda000bf06100 */
[----:B------:R-:W-:Y:S05]  /*a620*/  @P0 BRA `(.L_x_286) ;  /* 0x0000000400640947 */ /* 0x000fea0003800000 */
[----:B------:R-:W0:Y:S01]  /*a630*/  S2R R12, SR_CTAID.X ;  /* 0x00000000000c7919 */ /* 0x000e220000002500 */
[----:B--2---:R-:W2:Y:S01]  /*a640*/  LDC.64 R10, c[0x0][0x628] ;  /* 0x00018a00ff0a7b82 */ /* 0x004ea20000000a00 */
[----:B------:R-:W-:Y:S01]  /*a650*/  ULDC UR4, c[0x0][0x150] ;  /* 0x0000540000047ab9 */ /* 0x000fe20000000800 */
[----:B------:R-:W-:Y:S01]  /*a660*/  IMAD.MOV.U32 R8, RZ, RZ, R16 ;  /* 0x000000ffff087224 */ /* 0x000fe200078e0010 */
[----:B------:R-:W0:Y:S01]  /*a670*/  S2R R24, SR_CTAID.Y ;  /* 0x0000000000187919 */ /* 0x000e220000002600 */
[----:B------:R-:W-:-:S04]  /*a680*/  IMAD.MOV.U32 R9, RZ, RZ, R17 ;  /* 0x000000ffff097224 */ /* 0x000fc800078e0011 */
[----:B------:R-:W3:Y:S08]  /*a690*/  LDC R21, c[0x0][0x144] ;  /* 0x00005100ff157b82 */ /* 0x000ef00000000800 */
[----:B------:R-:W3:Y:S08]  /*a6a0*/  LDC R0, c[0x0][0x630] ;  /* 0x00018c00ff007b82 */ /* 0x000ef00000000800 */
[----:B-1----:R-:W1:Y:S01]  /*a6b0*/  LDC.64 R14, c[0x0][0x620] ;  /* 0x00018800ff0e7b82 */ /* 0x002e620000000a00 */
[----:B--2---:R-:W-:-:S04]  /*a6c0*/  ISETP.NE.U32.AND P0, PT, R10, RZ, PT ;  /* 0x000000ff0a00720c */ /* 0x004fc80003f05070 */
[----:B------:R-:W-:Y:S02]  /*a6d0*/  ISETP.NE.AND.EX P0, PT, R11, RZ, PT, P0 ;  /* 0x000000ff0b00720c */ /* 0x000fe40003f05300 */
[----:B0-----:R-:W-:-:S05]  /*a6e0*/  I2FP.F32.U32 R3, R12 ;  /* 0x0000000c00037245 */ /* 0x001fca0000201000 */
[----:B------:R-:W-:-:S04]  /*a6f0*/  FMUL R3, R3, UR4 ;  /* 0x0000000403037c20 */ /* 0x000fc80008400000 */
[----:B------:R0:W2:Y:S02]  /*a700*/  F2I.U32.TRUNC.NTZ R20, R3 ;  /* 0x0000000300147305 */ /* 0x0000a4000020f000 */
[----:B---3--:R-:W-:Y:S05]  /*a710*/  @!P0 BRA `(.L_x_287) ;  /* 0x0000000000288947 */ /* 0x008fea0003800000 */
[----:B0-----:R-:W0:Y:S02]  /*a720*/  LDC R3, c[0x0][0x634] ;  /* 0x00018d00ff037b82 */ /* 0x001e240000000800 */
[----:B0-----:R-:W-:-:S05]  /*a730*/  IADD3 R3, P0, R16, R3, RZ ;  /* 0x0000000310037210 */ /* 0x001fca0007f1e0ff */
        /* <DEDUP_REMOVED lines=8> */
.L_x_287:
[----:B------:R-:W3:Y:S01]  /*a7c0*/  LDC.64 R30, c[0x0][0x640] ;  /* 0x00019000ff1e7b82 */ /* 0x000ee20000000a00 */
[-CC-:B------:R-:W-:Y:S01]  /*a7d0*/  SHF.R.U64 R23, R8, R0.reuse, R9.reuse ;  /* 0x0000000008177219 */ /* 0x180fe20000001209 */
[----:B--2---:R-:W-:Y:S01]  /*a7e0*/  IMAD.MOV R20, RZ, RZ, -R20 ;  /* 0x000000ffff147224 */ /* 0x004fe200078e0a14 */
[----:B------:R-:W-:Y:S01]  /*a7f0*/  SHF.R.U32.HI R0, RZ, R0, R9 ;  /* 0x00000000ff007219 */ /* 0x000fe20000011609 */
[----:B------:R-:W-:Y:S01]  /*a800*/  ULDC UR4, c[0x0][0x154] ;  /* 0x0000550000047ab9 */ /* 0x000fe20000000800 */
[----:B0-----:R-:W-:Y:S01]  /*a810*/  IADD3 R3, P0, RZ, -R23, RZ ;  /* 0x80000017ff037210 */ /* 0x001fe20007f1e0ff */
[----:B------:R-:W-:Y:S02]  /*a820*/  IMAD R26, R21, R20, R12 ;  /* 0x00000014151a7224 */ /* 0x000fe400078e020c */
[----:B------:R-:W0:Y:S01]  /*a830*/  LDC R6, c[0x0][0x618] ;  /* 0x00018600ff067b82 */ /* 0x000e220000000800 */
[----:B------:R-:W-:Y:S02]  /*a840*/  IMAD.MOV.U32 R7, RZ, RZ, 0x1 ;  /* 0x00000001ff077424 */ /* 0x000fe400078e00ff */
[----:B------:R-:W-:-:S04]  /*a850*/  IMAD.X R5, RZ, RZ, ~R0, P0 ;  /* 0x000000ffff057224 */ /* 0x000fc800000e0e00 */
[-C--:B-1----:R-:W-:Y:S01]  /*a860*/  IMAD R0, R5, R14.reuse, RZ ;  /* 0x0000000e05007224 */ /* 0x082fe200078e02ff */
[----:B------:R-:W1:Y:S01]  /*a870*/  LDC R8, c[0x0][0x608] ;  /* 0x00018200ff087b82 */ /* 0x000e620000000800 */
[----:B------:R-:W-:-:S04]  /*a880*/  IMAD.WIDE.U32 R4, R3, R14, R16 ;  /* 0x0000000e03047225 */ /* 0x000fc800078e0010 */
[----:B------:R-:W-:Y:S01]  /*a890*/  IMAD R3, R3, R15, R0 ;  /* 0x0000000f03037224 */ /* 0x000fe200078e0200 */
[----:B------:R-:W-:Y:S02]  /*a8a0*/  I2FP.F32.U32 R0, R24 ;  /* 0x0000001800007245 */ /* 0x000fe40000201000 */
[----:B------:R-:W2:Y:S01]  /*a8b0*/  LDC R28, c[0x0][0x658] ;  /* 0x00019600ff1c7b82 */ /* 0x000ea20000000800 */
[----:B------:R-:W-:Y:S01]  /*a8c0*/  IMAD.IADD R3, R5, 0x1, R3 ;  /* 0x0000000105037824 */ /* 0x000fe200078e0203 */
[----:B---3--:R-:W-:Y:S01]  /*a8d0*/  ISETP.NE.U32.AND P0, PT, R30, RZ, PT ;  /* 0x000000ff1e00720c */ /* 0x008fe20003f05070 */
[----:B------:R-:W-:Y:S01]  /*a8e0*/  FMUL R0, R0, UR4 ;  /* 0x0000000400007c20 */ /* 0x000fe20008400000 */
[----:B------:R-:W-:Y:S02]  /*a8f0*/  IMAD.MOV.U32 R5, RZ, RZ, -0x1 ;  /* 0xffffffffff057424 */ /* 0x000fe400078e00ff */
[----:B------:R-:W-:Y:S01]  /*a900*/  ISETP.NE.AND.EX P0, PT, R31, RZ, PT, P0 ;  /* 0x000000ff1f00720c */ /* 0x000fe20003f05300 */
[----:B------:R3:W2:Y:S01]  /*a910*/  F2I.U32.TRUNC.NTZ R13, R0 ;  /* 0x00000000000d7305 */ /* 0x0006a2000020f000 */
[----:B------:R-:W3:Y:S01]  /*a920*/  LDC R15, c[0x0][0x148] ;  /* 0x00005200ff0f7b82 */ /* 0x000ee20000000800 */
[----:B0-----:R-:W-:-:S02]  /*a930*/  SHF.R.U64 R12, R4, R6, R3 ;  /* 0x00000006040c7219 */ /* 0x001fc40000001203 */
[----:B------:R-:W-:-:S05]  /*a940*/  SHF.R.U32.HI R3, RZ, R6, R3 ;  /* 0x00000006ff037219 */ /* 0x000fca0000011603 */
[----:B------:R-:W0:Y:S01]  /*a950*/  LDC R20, c[0x0][0x600] ;  /* 0x00018000ff147b82 */ /* 0x000e220000000800 */
[-CC-:B-1----:R-:W-:Y:S02]  /*a960*/  SHF.R.U64 R10, R12, R8.reuse, R3.reuse ;  /* 0x000000080c0a7219 */ /* 0x182fe40000001203 */
[----:B------:R-:W-:-:S05]  /*a970*/  SHF.R.U32.HI R3, RZ, R8, R3 ;  /* 0x00000008ff037219 */ /* 0x000fca0000011603 */
[----:B------:R-:W1:Y:S01]  /*a980*/  LDC R21, c[0x0][0x648] ;  /* 0x00019200ff157b82 */ /* 0x000e620000000800 */
[-C--:B--2---:R-:W-:Y:S02]  /*a990*/  SHF.L.U32 R4, R5, R28.reuse, RZ ;  /* 0x0000001c05047219 */ /* 0x084fe400000006ff */
[-CC-:B------:R-:W-:Y:S02]  /*a9a0*/  SHF.R.U64 R14, R10, R28.reuse, R3.reuse ;  /* 0x0000001c0a0e7219 */ /* 0x180fe40000001203 */
[----:B------:R-:W-:Y:S02]  /*a9b0*/  SHF.R.U32.HI R5, RZ, R28, R3 ;  /* 0x0000001cff057219 */ /* 0x000fe40000011603 */
[----:B------:R-:W-:Y:S01]  /*a9c0*/  LOP3.LUT R153, RZ, R4, RZ, 0x33, !PT ;  /* 0x00000004ff997212 */ /* 0x000fe200078e33ff */
[----:B------:R-:W2:Y:S01]  /*a9d0*/  LDC R25, c[0x0][0x638] ;  /* 0x00018e00ff197b82 */ /* 0x000ea20000000800 */
[----:B------:R-:W-:Y:S01]  /*a9e0*/  SHF.L.U32 R28, R7, R28, RZ ;  /* 0x0000001c071c7219 */ /* 0x000fe200000006ff */
[----:B------:R-:W-:-:S06]  /*a9f0*/  IMAD.MOV.U32 R4, RZ, RZ, R14 ;  /* 0x000000ffff047224 */ /* 0x000fcc00078e000e */
[----:B------:R-:W0:Y:S01]  /*aa00*/  LDC R27, c[0x0][0x610] ;  /* 0x00018400ff1b7b82 */ /* 0x000e220000000800 */
[----:B------:R-:W-:Y:S05]  /*aa10*/  @!P0 BRA `(.L_x_288) ;  /* 0x0000000000288947 */ /* 0x000fea0003800000 */
[----:B------:R-:W5:Y:S02]  /*aa20*/  LDC R3, c[0x0][0x64c] ;  /* 0x00019300ff037b82 */ /* 0x000f640000000800 */
[----:B-----5:R-:W-:-:S05]  /*aa30*/  IADD3 R3, P0, R14, R3, RZ ;  /* 0x000000030e037210 */ /* 0x020fca0007f1e0ff */
        /* <DEDUP_REMOVED lines=8> */
.L_x_288:
[----:B------:R-:W-:Y:S01]  /*aac0*/  ISETP.NE.AND P0, PT, R2, 0x1, PT ;  /* 0x000000010200780c */ /* 0x000fe20003f05270 */
[----:B------:R-:W-:Y:S01]  /*aad0*/  IMAD.MOV R13, RZ, RZ, -R13 ;  /* 0x000000ffff0d7224 */ /* 0x000fe200078e0a0d */
[----:B-1-3--:R-:W-:Y:S01]  /*aae0*/  SHF.R.U64 R0, R4, R21, R5 ;  /* 0x0000001504007219 */ /* 0x00afe20000001205 */
[----:B0-----:R-:W-:Y:S01]  /*aaf0*/  VIADD R5, R20, 0xffffffff ;  /* 0xffffffff14057836 */ /* 0x001fe20000000000 */
[----:B------:R-:W-:-:S03]  /*ab00*/  LOP3.LUT R153, R10, R153, RZ, 0xc0, !PT ;  /* 0x000000990a997212 */ /* 0x000fc600078ec0ff */
[----:B------:R-:W-:Y:S01]  /*ab10*/  IMAD.MOV R3, RZ, RZ, -R0 ;  /* 0x000000ffff037224 */ /* 0x000fe200078e0a00 */
[----:B------:R-:W-:Y:S01]  /*ab20*/  LOP3.LUT R5, R12, R5, RZ, 0xc0, !PT ;  /* 0x000000050c057212 */ /* 0x000fe200078ec0ff */
[----:B------:R-:W-:Y:S02]  /*ab30*/  IMAD R153, R28, R0, R153 ;  /* 0x000000001c997224 */ /* 0x000fe400078e0299 */
[----:B--2---:R-:W-:Y:S02]  /*ab40*/  IMAD R0, R3, R25, R14 ;  /* 0x0000001903007224 */ /* 0x004fe400078e020e */
[----:B------:R-:W-:Y:S02]  /*ab50*/  @P0 IMAD R26, R15, R13, R24 ;  /* 0x0000000d0f1a0224 */ /* 0x000fe400078e0218 */
[----:B------:R-:W-:Y:S02]  /*ab60*/  IMAD R4, R0, R20, R5 ;  /* 0x0000001400047224 */ /* 0x000fe400078e0205 */
[----:B------:R-:W-:-:S02]  /*ab70*/  IMAD R153, R153, R27, R26 ;  /* 0x0000001b99997224 */ /* 0x000fc400078e021a */
[----:B------:R-:W-:-:S03]  /*ab80*/  IMAD.MOV.U32 R3, RZ, RZ, 0x1 ;  /* 0x00000001ff037424 */ /* 0x000fc600078e00ff */
[----:B------:R-:W-:Y:S02]  /*ab90*/  SEL R154, R4, R153, !P0 ;  /* 0x00000099049a7207 */ /* 0x000fe40004000000 */
[----:B------:R-:W-:Y:S02]  /*aba0*/  PRMT R0, R3, 0x7610, R0 ;  /* 0x0000761003007816 */ /* 0x000fe40000000000 */
[----:B------:R-:W-:-:S07]  /*abb0*/  SEL R153, R153, R4, !P0 ;  /* 0x0000000499997207 */ /* 0x000fce0004000000 */
.L_x_286:
[----:B------:R-:W-:-:S13]  /*abc0*/  LOP3.LUT P0, RZ, R0, 0xff, RZ, 0xc0, !PT ;  /* 0x000000ff00ff7812 */ /* 0x000fda000780c0ff */
[----:B------:R-:W-:Y:S05]  /*abd0*/  @P0 BRA `(.L_x_289) ;  /* 0xffffff6800240947 */ /* 0x000fea000383ffff */
[----:B------:R-:W-:Y:S05]  /*abe0*/  EXIT ;  /* 0x000000000000794d */ /* 0x000fea0003800000 */
.L_x_8:
[----:B0-----:R-:W-:Y:S01]  /*abf0*/  ULDC.64 UR4, c[0x0][0x650] ;  /* 0x0001940000047ab9 */ /* 0x001fe20000000a00 */
        /* <DEDUP_REMOVED lines=25> */
.L_x_291:
[----:B------:R-:W0:Y:S01]  /*ad90*/  LDC.64 R28, c[0x0][0x640] ;  /* 0x00019000ff1c7b82 */ /* 0x000e220000000a00 */
[-CC-:B------:R-:W-:Y:S01]  /*ada0*/  SHF.R.U64 R22, R12, R6.reuse, R13.reuse ;  /* 0x000000060c167219 */ /* 0x180fe2000000120d */
[----:B------:R-:W-:Y:S01]  /*adb0*/  IMAD.MOV.U32 R30, RZ, RZ, 0x1 ;  /* 0x00000001ff1e7424 */ /* 0x000fe200078e00ff */
[----:B------:R-:W-:Y:S02]  /*adc0*/  SHF.R.U32.HI R6, RZ, R6, R13 ;  /* 0x00000006ff067219 */ /* 0x000fe4000001160d */
        /* <DEDUP_REMOVED lines=8> */
[----:B------:R-:W-:Y:S01]  /*ae50*/  IMAD.IADD R9, R9, 0x1, R11 ;  /* 0x0000000109097824 */ /* 0x000fe200078e020b */
[----:B0-----:R-:W-:-:S04]  /*ae60*/  ISETP.NE.U32.AND P0, PT, R28, RZ, PT ;  /* 0x000000ff1c00720c */ /* 0x001fc80003f05070 */
[----:B------:R-:W-:Y:S02]  /*ae70*/  ISETP.NE.AND.EX P0, PT, R29, RZ, PT, P0 ;  /* 0x000000ff1d00720c */ /* 0x000fe40003f05300 */
[----:B------:R-:W0:Y:S01]  /*ae80*/  LDC R20, c[0x0][0x600] ;  /* 0x00018000ff147b82 */ /* 0x000e220000000800 */
[-CC-:B-1----:R-:W-:Y:S01]  /*ae90*/  SHF.R.U64 R14, R8, R10.reuse, R9.reuse ;  /* 0x0000000a080e7219 */ /* 0x182fe20000001209 */
[----:B------:R-:W-:Y:S01]  /*aea0*/  IMAD.MOV.U32 R8, RZ, RZ, -0x1 ;  /* 0xffffffffff087424 */ /* 0x000fe200078e00ff */
[----:B------:R-:W-:-:S05]  /*aeb0*/  SHF.R.U32.HI R9, RZ, R10, R9 ;  /* 0x0000000aff097219 */ /* 0x000fca0000011609 */
[----:B------:R-:W1:Y:S01]  /*aec0*/  LDC R26, c[0x0][0x648] ;  /* 0x00019200ff1a7b82 */ /* 0x000e620000000800 */
[-CC-:B--2---:R-:W-:Y:S02]  /*aed0*/  SHF.R.U64 R21, R14, R12.reuse, R9.reuse ;  /* 0x0000000c0e157219 */ /* 0x184fe40000001209 */
[----:B------:R-:W-:-:S05]  /*aee0*/  SHF.R.U32.HI R6, RZ, R12, R9 ;  /* 0x0000000cff067219 */ /* 0x000fca0000011609 */
[----:B------:R-:W2:Y:S01]  /*aef0*/  LDC R27, c[0x0][0x638] ;  /* 0x00018e00ff1b7b82 */ /* 0x000ea20000000800 */
[-C--:B---3--:R-:W-:Y:S02]  /*af00*/  SHF.L.U32 R8, R8, R25.reuse, RZ ;  /* 0x0000001908087219 */ /* 0x088fe400000006ff */
[-CC-:B------:R-:W-:Y:S02]  /*af10*/  SHF.R.U64 R23, R21, R25.reuse, R6.reuse ;  /* 0x0000001915177219 */ /* 0x180fe40000001206 */
[----:B------:R-:W-:Y:S02]  /*af20*/  LOP3.LUT R32, RZ, R8, RZ, 0x33, !PT ;  /* 0x00000008ff207212 */ /* 0x000fe400078e33ff */
[----:B------:R-:W-:Y:S01]  /*af30*/  SHF.R.U32.HI R9, RZ, R25, R6 ;  /* 0x00000019ff097219 */ /* 0x000fe20000011606 */
[----:B------:R-:W3:Y:S01]  /*af40*/  LDC R31, c[0x0][0x610] ;  /* 0x00018400ff1f7b82 */ /* 0x000ee20000000800 */
[----:B------:R-:W-:Y:S01]  /*af50*/  IMAD.MOV.U32 R8, RZ, RZ, R23 ;  /* 0x000000ffff087224 */ /* 0x000fe200078e0017 */
[----:B------:R-:W-:Y:S06]  /*af60*/  @!P0 BRA `(.L_x_292) ;  /* 0x0000000000288947 */ /* 0x000fec0003800000 */
[----:B------:R-:W4:Y:S02]  /*af70*/  LDC R6, c[0x0][0x64c] ;  /* 0x00019300ff067b82 */ /* 0x000f240000000800 */
[----:B----4-:R-:W-:-:S05]  /*af80*/  IADD3 R13, P0, R23, R6, RZ ;  /* 0x00000006170d7210 */ /* 0x010fca0007f1e0ff */
        /* <DEDUP_REMOVED lines=8> */
.L_x_292:
[----:B------:R-:W-:Y:S02]  /*b010*/  ISETP.NE.AND P0, PT, R2, 0x1, PT ;  /* 0x000000010200780c */ /* 0x000fe40003f05270 */
[----:B-1----:R-:W-:Y:S01]  /*b020*/  SHF.R.U64 R6, R8, R26, R9 ;  /* 0x0000001a08067219 */ /* 0x002fe20000001209 */
[----:B0-----:R-:W-:Y:S01]  /*b030*/  VIADD R9, R20, 0xffffffff ;  /* 0xffffffff14097836 */ /* 0x001fe20000000000 */
[----:B------:R-:W-:Y:S02]  /*b040*/  SHF.L.U32 R30, R30, R25, RZ ;  /* 0x000000191e1e7219 */ /* 0x000fe400000006ff */
[----:B------:R-:W-:Y:S02]  /*b050*/  LOP3.LUT R5, R21, R32, RZ, 0xc0, !PT ;  /* 0x0000002015057212 */ /* 0x000fe400078ec0ff */
[----:B------:R-:W-:-:S03]  /*b060*/  IADD3 R8, -R6, RZ, RZ ;  /* 0x000000ff06087210 */ /* 0x000fc60007ffe1ff */
[----:B------:R-:W-:Y:S01]  /*b070*/  IMAD R6, R30, R6, R5 ;  /* 0x000000061e067224 */ /* 0x000fe200078e0205 */
[----:B------:R-:W-:Y:S01]  /*b080*/  LOP3.LUT R5, R14, R9, RZ, 0xc0, !PT ;  /* 0x000000090e057212 */ /* 0x000fe200078ec0ff */
[----:B------:R-:W-:Y:S02]  /*b090*/  @P0 IMAD R3, R7, R24, R4 ;  /* 0x0000001807030224 */ /* 0x000fe400078e0204 */
[----:B--2---:R-:W-:Y:S02]  /*b0a0*/  IMAD R4, R8, R27, R23 ;  /* 0x0000001b08047224 */ /* 0x004fe400078e0217 */
[----:B---3--:R-:W-:Y:S02]  /*b0b0*/  IMAD R3, R6, R31, R3 ;  /* 0x0000001f06037224 */ /* 0x008fe400078e0203 */
[----:B------:R-:W-:Y:S02]  /*b0c0*/  IMAD R4, R4, R20, R5 ;  /* 0x0000001404047224 */ /* 0x000fe400078e0205 */
[----:B------:R-:W-:-:S02]  /*b0d0*/  IMAD.MOV.U32 R8, RZ, RZ, 0x1 ;  /* 0x00000001ff087424 */ /* 0x000fc400078e00ff */
[----:B------:R-:W-:Y:S01]  /*b0e0*/  IMAD.MOV.U32 R6, RZ, RZ, R22 ;  /* 0x000000ffff067224 */ /* 0x000fe200078e0016 */
[----:B------:R-:W-:Y:S02]  /*b0f0*/  SEL R20, R4, R3, !P0 ;  /* 0x0000000304147207 */ /* 0x000fe40004000000 */
[----:B------:R-:W-:-:S07]  /*b100*/  SEL R21, R3, R4, !P0 ;  /* 0x0000000403157207 */ /* 0x000fce0004000000 */
.L_x_290:
[----:B------:R-:W-:-:S08]  /*b110*/  NOP ;  /* 0x0000000000007918 */ /* 0x000fd00000000000 */
[----:B------:R-:W0:-:S00]  /*b120*/  USETMAXREG.DEALLOC.CTAPOOL 0x28 ;  /* 0x00000028000079c8 */ /* 0x000e0000080e0500 */
[----:B0-----:R-:W-:-:S13]  /*b130*/  ISETP.NE.AND P0, PT, R0, RZ, PT ;  /* 0x000000ff0000720c */ /* 0x001fda0003f05270 */
[----:B------:R-:W-:Y:S05]  /*b140*/  @P0 EXIT ;  /* 0x000000000000094d */ /* 0x000fea0003800000 */
[----:B------:R-:W-:Y:S01]  /*b150*/  LOP3.LUT P0, RZ, R8, 0xff, RZ, 0xc0, !PT ;  /* 0x000000ff08ff7812 */ /* 0x000fe2000780c0ff */
[----:B------:R-:W-:Y:S02]  /*b160*/  IMAD.MOV.U32 R0, RZ, RZ, 0x1 ;  /* 0x00000001ff007424 */ /* 0x000fe400078e00ff */
[----:B------:R-:W-:-:S10]  /*b170*/  IMAD.MOV.U32 R3, RZ, RZ, RZ ;  /* 0x000000ffff037224 */ /* 0x000fd400078e00ff */
[----:B------:R-:W-:Y:S05]  /*b180*/  @!P0 BRA `(.L_x_293) ;  /* 0x0000000c00448947 */ /* 0x000fea0003800000 */
[----:B------:R-:W0:Y:S01]  /*b190*/  LDC R0, c[0x0][0x28c] ;  /* 0x0000a300ff007b82 */ /* 0x000e220000000800 */
[----:B------:R-:W1:Y:S01]  /*b1a0*/  S2R R12, SR_CgaCtaId ;  /* 0x00000000000c7919 */ /* 0x000e620000008800 */
[----:B------:R-:W-:Y:S01]  /*b1b0*/  ULDC UR5, c[0x0][0x600] ;  /* 0x0001800000057ab9 */ /* 0x000fe20000000800 */
[----:B------:R-:W-:Y:S01]  /*b1c0*/  ULDC UR4, c[0x0][0xc] ;  /* 0x0000030000047ab9 */ /* 0x000fe20000000800 */
[----:B------:R-:W-:Y:S01]  /*b1d0*/  UIADD3 UR16, UR5, -0x1, URZ ;  /* 0xffffffff05107890 */ /* 0x000fe2000fffe03f */
[----:B------:R-:W-:Y:S01]  /*b1e0*/  BSSY B0, `(.L_x_293) ;  /* 0x00000cb000007945 */ /* 0x000fe20003800000 */
[----:B------:R-:W-:Y:S01]  /*b1f0*/  ULDC UR6, c[0x0][0x658] ;  /* 0x0001960000067ab9 */ /* 0x000fe20000000800 */
[----:B------:R-:W-:Y:S01]  /*b200*/  ULDC UR5, c[0x0][0x10] ;  /* 0x0000040000057ab9 */ /* 0x000fe20000000800 */
[----:B------:R-:W-:Y:S01]  /*b210*/  UMOV UR7, 0xffffffff ;  /* 0xffffffff00077882 */ /* 0x000fe20000000000 */
[----:B------:R-:W-:Y:S01]  /*b220*/  UMOV UR8, 0x1 ;  /* 0x0000000100087882 */ /* 0x000fe20000000000 */
[----:B------:R-:W-:Y:S01]  /*b230*/  UIMAD.WIDE.U32 UR4, UR4, UR5, URZ ;  /* 0x00000005040472a5 */ /* 0x000fe2000f8e003f */
[----:B------:R-:W-:Y:S01]  /*b240*/  IMAD.MOV.U32 R9, RZ, RZ, 0x1 ;  /* 0x00000001ff097424 */ /* 0x000fe200078e00ff */
[----:B------:R-:W-:Y:S01]  /*b250*/  USHF.L.U32 UR7, UR7, UR6, URZ ;  /* 0x0000000607077299 */ /* 0x000fe2000800063f */
[----:B------:R-:W-:Y:S01]  /*b260*/  LOP3.LUT R8, R19, 0x2, RZ, 0xfc, !PT ;  /* 0x0000000213087812 */ /* 0x000fe200078efcff */
[----:B------:R-:W-:-:S02]  /*b270*/  USHF.L.U32 UR18, UR8, UR6, URZ ;  /* 0x0000000608127299 */ /* 0x000fc4000800063f */
[----:B------:R-:W-:Y:S01]  /*b280*/  ULOP3.LUT UR17, URZ, UR7, URZ, 0x33, !UPT ;  /* 0x000000073f117292 */ /* 0x000fe2000f8e333f */
[----:B------:R-:W-:Y:S01]  /*b290*/  ULDC UR6, c[0x0][0x14] ;  /* 0x0000050000067ab9 */ /* 0x000fe20000000800 */
[----:B------:R-:W-:Y:S01]  /*b2a0*/  ULDC.64 UR22, c[0x0][0x198] ;  /* 0x0000660000167ab9 */ /* 0x000fe20000000a00 */
[----:B------:R-:W-:Y:S02]  /*b2b0*/  UIMAD.WIDE.U32 UR20, UR4, UR6, URZ ;  /* 0x00000006041472a5 */ /* 0x000fe4000f8e003f */
[----:B------:R-:W-:Y:S01]  /*b2c0*/  UIMAD UR13, UR5, UR6, URZ ;  /* 0x00000006050d72a4 */ /* 0x000fe2000f8e023f */
[----:B0-----:R-:W-:-:S03]  /*b2d0*/  VIADD R0, R0, 0xf ;  /* 0x0000000f00007836 */ /* 0x001fc60000000000 */
[----:B------:R-:W-:Y:S02]  /*b2e0*/  UIADD3 UR13, UR21, UR13, URZ ;  /* 0x0000000d150d7290 */ /* 0x000fe4000fffe03f */
[----:B------:R-:W-:-:S04]  /*b2f0*/  SHF.R.S32.HI R3, RZ, 0x1f, R0 ;  /* 0x0000001fff037819 */ /* 0x000fc80000011400 */
[----:B------:R-:W-:Y:S01]  /*b300*/  LEA.HI R10, R3, R0, RZ, 0x4 ;  /* 0x00000000030a7211 */ /* 0x000fe200078f20ff */
[C---:B-1----:R-:W-:Y:S02]  /*b310*/  IMAD.SHL.U32 R11, R12.reuse, 0x40, RZ ;  /* 0x000000400c0b7824 */ /* 0x042fe400078e00ff */
[----:B------:R-:W-:Y:S01]  /*b320*/  IMAD.SHL.U32 R12, R12, 0x400, RZ ;  /* 0x000004000c0c7824 */ /* 0x000fe200078e00ff */
[----:B------:R-:W-:Y:S01]  /*b330*/  SHF.R.S32.HI R10, RZ, 0x4, R10 ;  /* 0x00000004ff0a7819 */ /* 0x000fe2000001140a */
[----:B------:R-:W-:Y:S01]  /*b340*/  IMAD.MOV.U32 R0, RZ, RZ, 0x1 ;  /* 0x00000001ff007424 */ /* 0x000fe200078e00ff */
[----:B------:R-:W-:Y:S01]  /*b350*/  LOP3.LUT R11, R11, 0x40, RZ, 0xc0, !PT ;  /* 0x000000400b0b7812 */ /* 0x000fe200078ec0ff */
[----:B------:R-:W-:Y:S01]  /*b360*/  IMAD.MOV.U32 R3, RZ, RZ, RZ ;  /* 0x000000ffff037224 */ /* 0x000fe200078e00ff */
[----:B------:R-:W-:Y:S01]  /*b370*/  LOP3.LUT R12, R12, 0x400, RZ, 0xc0, !PT ;  /* 0x000004000c0c7812 */ /* 0x000fe200078ec0ff */
[----:B------:R-:W-:-:S07]  /*b380*/  VIADD R13, R10, 0x1 ;  /* 0x000000010a0d7836 */ /* 0x000fce0000000000 */
.L_x_304:
[----:B------:R-:W-:-:S03]  /*b390*/  UMOV UR4, 0xffffffff ;  /* 0xffffffff00047882 */ /* 0x000fc60000000000 */
[----:B------:R-:W-:Y:S05]  /*b3a0*/  BRA.DIV UR4, `(.L_x_294) ;  /* 0x0000001a04307947 */ /* 0x000fea000b800000 */
[----:B------:R-:W-:-:S13]  /*b3b0*/  ELECT P6, URZ, PT ;  /* 0x00000000003f782f */ /* 0x000fda00038c0000 */
.L_x_333:
[----:B------:R-:W0:Y:S01]  /*b3c0*/  LDC R4, c[0x0][0x28c] ;  /* 0x0000a300ff047b82 */ /* 0x000e220000000800 */
[----:B------:R-:W-:Y:S01]  /*b3d0*/  BSSY B1, `(.L_x_295) ;  /* 0x0000038000017945 */ /* 0x000fe20003800000 */
[----:B0-----:R-:W-:-:S13]  /*b3e0*/  ISETP.LT.OR P6, PT, R4, 0x1, !P6 ;  /* 0x000000010400780c */ /* 0x001fda00077c1670 */
[----:B------:R-:W-:Y:S05]  /*b3f0*/  @P6 BRA `(.L_x_296) ;  /* 0x0000000000d46947 */ /* 0x000fea0003800000 */
[----:B------:R-:W-:Y:S02]  /*b400*/  IMAD R20, R20, 0x80, R11 ;  /* 0x0000008014147824 */ /* 0x000fe400078e020b */
[----:B------:R-:W-:Y:S02]  /*b410*/  IMAD R21, R21, 0xc0, RZ ;  /* 0x000000c015157824 */ /* 0x000fe400078e02ff */
[----:B------:R-:W-:Y:S02]  /*b420*/  IMAD.MOV.U32 R24, RZ, RZ, RZ ;  /* 0x000000ffff187224 */ /* 0x000fe400078e00ff */
[----:B------:R-:W-:Y:S02]  /*b430*/  IMAD.MOV.U32 R4, RZ, RZ, R13 ;  /* 0x000000ffff047224 */ /* 0x000fe400078e000d */
[----:B------:R-:W-:Y:S02]  /*b440*/  IMAD.MOV.U32 R5, RZ, RZ, R0 ;  /* 0x000000ffff057224 */ /* 0x000fe400078e0000 */
[----:B------:R-:W-:-:S07]  /*b450*/  IMAD.MOV.U32 R7, RZ, RZ, R3 ;  /* 0x000000ffff077224 */ /* 0x000fce00078e0003 */
.L_x_299:
[----:B------:R-:W0:Y:S01]  /*b460*/  S2R R15, SR_CgaCtaId ;  /* 0x00000000000f7919 */ /* 0x000e220000008800 */
[----:B------:R-:W-:Y:S02]  /*b470*/  MOV R14, 0x400 ;  /* 0x00000400000e7802 */ /* 0x000fe40000000f00 */
[----:B------:R-:W-:Y:S02]  /*b480*/  LOP3.LUT P1, RZ, R18, 0x7f, RZ, 0xc0, !PT ;  /* 0x0000007f12ff7812 */ /* 0x000fe4000782c0ff */
[----:B0-----:R-:W-:Y:S02]  /*b490*/  LEA R22, R15, R14, 0x18 ;  /* 0x0000000e0f167211 */ /* 0x001fe400078ec0ff */
[----:B------:R-:W-:-:S09]  /*b4a0*/  SHF.L.U32 R14, R5, 0x1f, RZ ;  /* 0x0000001f050e7819 */ /* 0x000fd200000006ff */
[----:B------:R-:W0:Y:S01]  /*b4b0*/  @!P1 LDC R15, c[0x0][0x500] ;  /* 0x00014000ff0f9b82 */ /* 0x000e220000000800 */
[----:B------:R-:W-:-:S04]  /*b4c0*/  IMAD R23, R7, 0x8, R22 ;  /* 0x0000000807177824 */ /* 0x000fc800078e0216 */
[----:B------:R-:W1:Y:S02]  /*b4d0*/  SYNCS.PHASECHK.TRANS64.TRYWAIT P0, [R23+URZ+0xb0], R14 ;  /* 0x0000b00e170075a7 */ /* 0x000e64000800017f */
[----:B-1----:R-:W-:Y:S05]  /*b4e0*/  @!P0 BRA `(.L_x_297) ;  /* 0x0000001800008947 */ /* 0x002fea0003800000 */
.L_x_334:
[----:B-1----:R-:W-:Y:S01]  /*b4f0*/  PRMT R14, R8, 0x9910, RZ ;  /* 0x00009910080e7816 */ /* 0x002fe200000000ff */
[----:B0-----:R0:W-:Y:S03]  /*b500*/  @!P1 SYNCS.ARRIVE.TRANS64 RZ, [R23+URZ], R15 ;  /* 0x0000000f17ff99a7 */ /* 0x0011e6000800003f */
[----:B------:R-:W-:-:S13]  /*b510*/  ISETP.NE.AND P0, PT, R14, 0x2, PT ;  /* 0x000000020e00780c */ /* 0x000fda0003f05270 */
[----:B0-----:R-:W-:Y:S05]  /*b520*/  @P0 BRA `(.L_x_298) ;  /* 0x0000000000040947 */ /* 0x001fea0003800000 */
[----:B------:R-:W-:Y:S01]  /*b530*/  BPT.TRAP 0x1 ;  /* 0x000000040000795c */ /* 0x000fe20000300000 */
.L_x_298:
[----:B------:R-:W-:Y:S01]  /*b540*/  IMAD R15, R7, 0x1800, R22 ;  /* 0x00001800070f7824 */ /* 0x000fe200078e0216 */
[----:B------:R-:W-:Y:S01]  /*b550*/  R2UR UR9, R23 ;  /* 0x00000000170972ca */ /* 0x000fe200000e0000 */
[----:B------:R-:W-:Y:S01]  /*b560*/  IMAD R14, R7, 0x800, R12 ;  /* 0x00000800070e7824 */ /* 0x000fe200078e020c */
[----:B------:R-:W-:Y:S01]  /*b570*/  UIADD3 UR4, UP0, UR22, 0xf0, URZ ;  /* 0x000000f016047890 */ /* 0x000fe2000ff1e03f */
[----:B------:R-:W-:Y:S01]  /*b580*/  VIADD R4, R4, 0xffffffff ;  /* 0xffffffff04047836 */ /* 0x000fe20000000000 */
[----:B------:R-:W-:Y:S01]  /*b590*/  R2UR UR5, R15 ;  /* 0x000000000f0572ca */ /* 0x000fe200000e0000 */
[----:B------:R-:W-:Y:S01]  /*b5a0*/  IMAD R14, R14, 0x2, R22 ;  /* 0x000000020e0e7824 */ /* 0x000fe200078e0216 */
[----:B------:R-:W-:Y:S01]  /*b5b0*/  R2UR UR11, R21 ;  /* 0x00000000150b72ca */ /* 0x000fe200000e0000 */
[----:B------:R-:W-:Y:S01]  /*b5c0*/  UIADD3 UR24, UP1, UR22, 0x1f0, URZ ;  /* 0x000001f016187890 */ /* 0x000fe2000ff3e03f */
[----:B------:R-:W-:Y:S01]  /*b5d0*/  R2UR UR10, R24 ;  /* 0x00000000180a72ca */ /* 0x000fe200000e0000 */
[----:B------:R-:W-:Y:S01]  /*b5e0*/  VIADD R7, R7, 0x1 ;  /* 0x0000000107077836 */ /* 0x000fe20000000000 */
[----:B------:R-:W-:Y:S01]  /*b5f0*/  R2UR UR8, R14 ;  /* 0x000000000e0872ca */ /* 0x000fe200000e0000 */
[----:B------:R-:W-:Y:S01]  /*b600*/  UIADD3.X UR25, URZ, UR23, URZ, UP1, !UPT ;  /* 0x000000173f197290 */ /* 0x000fe20008ffe43f */
[----:B------:R-:W-:Y:S01]  /*b610*/  R2UR UR12, R6 ;  /* 0x00000000060c72ca */ /* 0x000fe200000e0000 */
[----:B------:R-:W-:Y:S01]  /*b620*/  UMOV UR6, 0x0 ;  /* 0x0000000000067882 */ /* 0x000fe20000000000 */
[----:B------:R-:W-:Y:S01]  /*b630*/  R2UR UR19, R20 ;  /* 0x00000000141372ca */ /* 0x000fe200000e0000 */
[----:B------:R-:W-:Y:S01]  /*b640*/  UMOV UR7, 0x10000000 ;  /* 0x1000000000077882 */ /* 0x000fe20000000000 */
[----:B------:R-:W-:Y:S01]  /*b650*/  ISETP.GT.AND P1, PT, R4, 0x1, PT ;  /* 0x000000010400780c */ /* 0x000fe20003f24270 */
[----:B------:R-:W-:Y:S01]  /*b660*/  UIADD3 UR14, UR5, 0x280, URZ ;  /* 0x00000280050e7890 */ /* 0x000fe2000fffe03f */
[C---:B------:R-:W-:Y:S01]  /*b670*/  ISETP.NE.AND P0, PT, R7.reuse, 0x16, PT ;  /* 0x000000160700780c */ /* 0x040fe20003f05270 */
[----:B------:R-:W-:Y:S01]  /*b680*/  UIADD3.X UR5, URZ, UR23, URZ, UP0, !UPT ;  /* 0x000000173f057290 */ /* 0x000fe200087fe43f */
[----:B------:R-:W-:Y:S01]  /*b690*/  VIADD R24, R24, 0x10 ;  /* 0x0000001018187836 */ /* 0x000fe20000000000 */
[----:B------:R-:W-:Y:S01]  /*b6a0*/  UMOV UR26, 0x30000 ;  /* 0x00030000001a7882 */ /* 0x000fe20000000000 */
[----:B------:R-:W-:Y:S01]  /*b6b0*/  SEL R14, RZ, 0x1, P0 ;  /* 0x00000001ff0e7807 */ /* 0x000fe20000000000 */
[----:B------:R-:W-:Y:S01]  /*b6c0*/  UIADD3 UR15, UR8, 0x21280, URZ ;  /* 0x00021280080f7890 */ /* 0x000fe2000fffe03f */
[----:B------:R-:W-:-:S02]  /*b6d0*/  SEL R7, R7, RZ, P0 ;  /* 0x000000ff07077207 */ /* 0x000fc40000000000 */
[----:B------:R-:W-:Y:S01]  /*b6e0*/  UMOV UR8, UR14 ;  /* 0x0000000e00087c82 */ /* 0x000fe20008000000 */
[----:B------:R-:W-:Y:S01]  /*b6f0*/  LOP3.LUT R5, R5, R14, RZ, 0x3c, !PT ;  /* 0x0000000e05057212 */ /* 0x000fe200078e3cff */
[----:B------:R0:W-:Y:S02]  /*b700*/  UTMALDG.3D [UR8], [UR4], desc[UR6] ;  /* 0x00000608040075b4 */ /* 0x0001e40008011000 */
[----:B0-----:R-:W-:Y:S01]  /*b710*/  UMOV UR8, UR15 ;  /* 0x0000000f00087c82 */ /* 0x001fe20008000000 */
[----:B------:R-:W-:Y:S02]  /*b720*/  UMOV UR11, UR19 ;  /* 0x00000013000b7c82 */ /* 0x000fe40008000000 */
[----:B------:R0:W-:Y:S02]  /*b730*/  UTMALDG.3D.MULTICAST [UR8], [UR24], UR26, desc[UR6] ;  /* 0x00000608180073b4 */ /* 0x0001e4000801181a */
[----:B0-----:R-:W-:Y:S05]  /*b740*/  @P1 BRA `(.L_x_299) ;  /* 0xfffffffc00441947 */ /* 0x001fea000383ffff */
.L_x_296:
[----:B------:R-:W-:Y:S05]  /*b750*/  BSYNC B1 ;  /* 0x0000000000017941 */ /* 0x000fea0003800000 */
.L_x_295:
[----:B------:R-:W-:Y:S01]  /*b760*/  LOP3.LUT P1, RZ, R9, 0xff, RZ, 0xc0, !PT ;  /* 0x000000ff09ff7812 */ /* 0x000fe2000782c0ff */
[C---:B------:R-:W-:Y:S01]  /*b770*/  IMAD.IADD R6, R10.reuse, 0x1, R3 ;  /* 0x000000010a067824 */ /* 0x040fe200078e0203 */
[----:B------:R-:W-:Y:S01]  /*b780*/  ULDC.64 UR4, c[0x0][0x650] ;  /* 0x0001940000047ab9 */ /* 0x000fe20000000a00 */
[----:B------:R-:W-:Y:S01]  /*b790*/  ISETP.GE.U32.AND P2, PT, R10, 0x16, PT ;  /* 0x000000160a00780c */ /* 0x000fe20003f46070 */
[----:B------:R-:W-:Y:S01]  /*b7a0*/  BSSY B1, `(.L_x_300) ;  /* 0x000006c000017945 */ /* 0x000fe20003800000 */
[----:B------:R-:W-:Y:S01]  /*b7b0*/  IMAD.MOV.U32 R21, RZ, RZ, -0x1 ;  /* 0xffffffffff157424 */ /* 0x000fe200078e00ff */
[----:B------:R-:W-:Y:S01]  /*b7c0*/  ISETP.GT.U32.AND P0, PT, R6, 0x15, PT ;  /* 0x000000150600780c */ /* 0x000fe20003f04070 */
[----:B------:R-:W-:Y:S01]  /*b7d0*/  IMAD.MOV.U32 R20, RZ, RZ, -0x1 ;  /* 0xffffffffff147424 */ /* 0x000fe200078e00ff */
[----:B------:R-:W-:Y:S02]  /*b7e0*/  PRMT R9, RZ, 0x7610, R9 ;  /* 0x00007610ff097816 */ /* 0x000fe40000000009 */
[----:B------:R-:W-:-:S03]  /*b7f0*/  ISETP.LT.U32.AND P0, PT, R10, 0x16, P0 ;  /* 0x000000160a00780c */ /* 0x000fc60000701070 */
[----:B------:R-:W0:Y:S01]  /*b800*/  @P1 S2R R5, SR_CgaCtaId ;  /* 0x0000000000051919 */ /* 0x000e220000008800 */
[----:B------:R-:W-:-:S04]  /*b810*/  @P1 MOV R4, 0x400 ;  /* 0x0000040000041802 */ /* 0x000fc80000000f00 */
[----:B0-----:R-:W-:Y:S01]  /*b820*/  @P1 LEA R3, R5, R4, 0x18 ;  /* 0x0000000405031211 */ /* 0x001fe200078ec0ff */
[----:B------:R-:W-:-:S03]  /*b830*/  IMAD.WIDE.U32 R4, R6, -0x45d1745d, RZ ;  /* 0xba2e8ba306047825 */ /* 0x000fc600078e00ff */
[----:B------:R0:W-:Y:S01]  /*b840*/  @P1 SYNCS.ARRIVE.TRANS64.A1T0 RZ, [R3+URZ+0x178], RZ ;  /* 0x000178ff03ff19a7 */ /* 0x0001e2000810003f */
[----:B------:R-:W-:Y:S02]  /*b850*/  IADD3 R16, P1, R16, UR20, RZ ;  /* 0x0000001410107c10 */ /* 0x000fe4000ff3e0ff */
[----:B------:R-:W-:Y:S02]  /*b860*/  SHF.R.U32.HI R5, RZ, 0x4, R5 ;  /* 0x00000004ff057819 */ /* 0x000fe40000011605 */
[----:B------:R-:W-:Y:S02]  /*b870*/  IADD3.X R17, R17, UR13, RZ, P1, !PT ;  /* 0x0000000d11117c10 */ /* 0x000fe40008ffe4ff */
[----:B------:R-:W-:Y:S02]  /*b880*/  PRMT R4, RZ, 0x7610, R4 ;  /* 0x00007610ff047816 */ /* 0x000fe40000000004 */
[----:B0-----:R-:W-:Y:S02]  /*b890*/  SEL R3, RZ, 0x1, !P0 ;  /* 0x00000001ff037807 */ /* 0x001fe40004000000 */
[----:B------:R-:W-:-:S02]  /*b8a0*/  ISETP.GE.U32.AND P0, PT, R16, UR4, PT ;  /* 0x0000000410007c0c */ /* 0x000fc4000bf06070 */
[----:B------:R-:W-:Y:S01]  /*b8b0*/  LOP3.LUT R0, R0, R3, RZ, 0x3c, !PT ;  /* 0x0000000300007212 */ /* 0x000fe200078e3cff */
[----:B------:R-:W-:Y:S01]  /*b8c0*/  IMAD R3, R5, -0x16, R6 ;  /* 0xffffffea05037824 */ /* 0x000fe200078e0206 */
[----:B------:R-:W-:Y:S01]  /*b8d0*/  ISETP.GE.U32.AND.EX P0, PT, R17, UR5, PT, P0 ;  /* 0x0000000511007c0c */ /* 0x000fe2000bf06100 */
[----:B------:R-:W-:Y:S01]  /*b8e0*/  IMAD.MOV.U32 R6, RZ, RZ, -0x1 ;  /* 0xffffffffff067424 */ /* 0x000fe200078e00ff */
[----:B------:R-:W-:-:S11]  /*b8f0*/  @P2 LOP3.LUT R0, R0, 0x1, R5, 0x78, !PT ;  /* 0x0000000100002812 */ /* 0x000fd600078e7805 */
[----:B------:R-:W-:Y:S05]  /*b900*/  @P0 BRA `(.L_x_301) ;  /* 0x0000000400540947 */ /* 0x000fea0003800000 */
[----:B------:R-:W0:Y:S01]  /*b910*/  S2R R15, SR_CTAID.X ;  /* 0x00000000000f7919 */ /* 0x000e220000002500 */
[----:B------:R-:W-:Y:S01]  /*b920*/  ULDC.64 UR4, c[0x0][0x628] ;  /* 0x00018a0000047ab9 */ /* 0x000fe20000000a00 */
[----:B------:R-:W-:Y:S01]  /*b930*/  ULDC UR7, c[0x0][0x630] ;  /* 0x00018c0000077ab9 */ /* 0x000fe20000000800 */
[----:B------:R-:W-:Y:S01]  /*b940*/  ISETP.NE.U32.AND P0, PT, RZ, UR4, PT ;  /* 0x00000004ff007c0c */ /* 0x000fe2000bf05070 */
[----:B------:R-:W1:Y:S01]  /*b950*/  S2R R20, SR_CTAID.Y ;  /* 0x0000000000147919 */ /* 0x000e620000002600 */
[----:B------:R-:W-:Y:S01]  /*b960*/  ULDC UR8, c[0x0][0x150] ;  /* 0x0000540000087ab9 */ /* 0x000fe20000000800 */
[----:B------:R-:W-:Y:S01]  /*b970*/  IMAD.MOV.U32 R4, RZ, RZ, R16 ;  /* 0x000000ffff047224 */ /* 0x000fe200078e0010 */
[----:B------:R-:W-:Y:S01]  /*b980*/  ISETP.NE.AND.EX P0, PT, RZ, UR5, PT, P0 ;  /* 0x00000005ff007c0c */ /* 0x000fe2000bf05300 */
[----:B------:R-:W-:Y:S01]  /*b990*/  IMAD.MOV.U32 R5, RZ, RZ, R17 ;  /* 0x000000ffff057224 */ /* 0x000fe200078e0011 */
[----:B0-----:R-:W-:-:S11]  /*b9a0*/  I2FP.F32.U32 R22, R15 ;  /* 0x0000000f00167245 */ /* 0x001fd60000201000 */
[----:B------:R-:W-:Y:S05]  /*b9b0*/  @!P0 BRA `(.L_x_302) ;  /* 0x0000000000288947 */ /* 0x000fea0003800000 */
[----:B------:R-:W-:Y:S02]  /*b9c0*/  ULDC UR6, c[0x0][0x634] ;  /* 0x00018d0000067ab9 */ /* 0x000fe40000000800 */
[----:B------:R-:W-:-:S05]  /*b9d0*/  IADD3 R5, P0, R16, UR6, RZ ;  /* 0x0000000610057c10 */ /* 0x000fca000ff1e0ff */
[----:B------:R-:W-:-:S04]  /*b9e0*/  IMAD.X R21, RZ, RZ, R17, P0 ;  /* 0x000000ffff157224 */ /* 0x000fc800000e0611 */
[----:B------:R-:W-:-:S04]  /*b9f0*/  IMAD.WIDE.U32 R6, R21, UR4, RZ ;  /* 0x0000000415067c25 */ /* 0x000fc8000f8e00ff */
[----:B------:R-:W-:-:S04]  /*ba00*/  IMAD.WIDE.U32 R6, P0, R5, UR5, R6 ;  /* 0x0000000505067c25 */ /* 0x000fc8000f800006 */
[----:B------:R-:W-:Y:S01]  /*ba10*/  IMAD.WIDE.U32 R4, R5, UR4, RZ ;  /* 0x0000000405047c25 */ /* 0x000fe2000f8e00ff */
[----:B------:R-:W-:-:S04]  /*ba20*/  MOV R4, R7 ;  /* 0x0000000700047202 */ /* 0x000fc80000000f00 */
[----:B------:R-:W-:Y:S01]  /*ba30*/  IADD3 RZ, P1, R5, R6, RZ ;  /* 0x0000000605ff7210 */ /* 0x000fe20007f3e0ff */
[----:B------:R-:W-:-:S04]  /*ba40*/  IMAD.X R5, RZ, RZ, RZ, P0 ;  /* 0x000000ffff057224 */ /* 0x000fc800000e06ff */
[----:B------:R-:W-:-:S08]  /*ba50*/  IMAD.WIDE.U32.X R4, R21, UR5, R4, P1 ;  /* 0x0000000515047c25 */ /* 0x000fd000088e0404 */
.L_x_302:
[--C-:B------:R-:W-:Y:S01]  /*ba60*/  SHF.R.U64 R14, R4, UR7, R5.reuse ;  /* 0x00000007040e7c19 */ /* 0x100fe20008001205 */
[----:B------:R-:W-:Y:S01]  /*ba70*/  FMUL R22, R22, UR8 ;  /* 0x0000000816167c20 */ /* 0x000fe20008400000 */
[----:B------:R-:W-:Y:S01]  /*ba80*/  SHF.R.U32.HI R4, RZ, UR7, R5 ;  /* 0x00000007ff047c19 */ /* 0x000fe20008011605 */
[----:B------:R-:W0:Y:S01]  /*ba90*/  LDC R6, c[0x0][0x144] ;  /* 0x00005100ff067b82 */ /* 0x000e220000000800 */
[----:B------:R-:W-:Y:S01]  /*baa0*/  IADD3 R5, P0, RZ, -R14, RZ ;  /* 0x8000000eff057210 */ /* 0x000fe20007f1e0ff */
[----:B------:R-:W-:Y:S01]  /*bab0*/  ULDC UR6, c[0x0][0x154] ;  /* 0x0000550000067ab9 */ /* 0x000fe20000000800 */
[----:B-1----:R-:W-:Y:S01]  /*bac0*/  I2FP.F32.U32 R7, R20 ;  /* 0x0000001400077245 */ /* 0x002fe20000201000 */
[----:B------:R-:W1:Y:S01]  /*bad0*/  F2I.U32.TRUNC.NTZ R22, R22 ;  /* 0x0000001600167305 */ /* 0x000e62000020f000 */
[----:B------:R-:W-:Y:S01]  /*bae0*/  ULDC.64 UR4, c[0x0][0x620] ;  /* 0x0001880000047ab9 */ /* 0x000fe20000000a00 */
[----:B------:R-:W-:Y:S01]  /*baf0*/  IMAD.X R4, RZ, RZ, ~R4, P0 ;  /* 0x000000ffff047224 */ /* 0x000fe200000e0e04 */
[----:B------:R-:W-:Y:S01]  /*bb00*/  ISETP.NE.AND P2, PT, R2, 0x1, PT ;  /* 0x000000010200780c */ /* 0x000fe20003f45270 */
[----:B------:R-:W-:Y:S01]  /*bb10*/  FMUL R23, R7, UR6 ;  /* 0x0000000607177c20 */ /* 0x000fe20008400000 */
[----:B------:R-:W2:Y:S01]  /*bb20*/  LDC R25, c[0x0][0x148] ;  /* 0x00005200ff197b82 */ /* 0x000ea20000000800 */
[----:B------:R-:W-:Y:S01]  /*bb30*/  IMAD R4, R4, UR4, RZ ;  /* 0x0000000404047c24 */ /* 0x000fe2000f8e02ff */
[----:B------:R-:W-:-:S02]  /*bb40*/  ULDC.64 UR6, c[0x0][0x640] ;  /* 0x0001900000067ab9 */ /* 0x000fc40000000a00 */
[----:B------:R-:W-:Y:S01]  /*bb50*/  ISETP.NE.U32.AND P0, PT, RZ, UR6, PT ;  /* 0x00000006ff007c0c */ /* 0x000fe2000bf05070 */
[----:B------:R-:W3:Y:S01]  /*bb60*/  F2I.U32.TRUNC.NTZ R23, R23 ;  /* 0x0000001700177305 */ /* 0x000ee2000020f000 */
[C---:B------:R-:W-:Y:S02]  /*bb70*/  IMAD R7, R5.reuse, UR5, R4 ;  /* 0x0000000505077c24 */ /* 0x040fe4000f8e0204 */
[----:B------:R-:W-:Y:S01]  /*bb80*/  IMAD.WIDE.U32 R4, R5, UR4, R16 ;  /* 0x0000000405047c25 */ /* 0x000fe2000f8e0010 */
[----:B------:R-:W-:Y:S01]  /*bb90*/  ULDC UR4, c[0x0][0x618] ;  /* 0x0001860000047ab9 */ /* 0x000fe20000000800 */
[----:B------:R-:W-:Y:S02]  /*bba0*/  ISETP.NE.AND.EX P0, PT, RZ, UR7, PT, P0 ;  /* 0x00000007ff007c0c */ /* 0x000fe4000bf05300 */
[----:B------:R-:W-:Y:S02]  /*bbb0*/  IMAD.IADD R5, R5, 0x1, R7 ;  /* 0x0000000105057824 */ /* 0x000fe400078e0207 */
[----:B-1----:R-:W-:-:S03]  /*bbc0*/  IMAD.MOV R22, RZ, RZ, -R22 ;  /* 0x000000ffff167224 */ /* 0x002fc600078e0a16 */
[----:B------:R-:W-:Y:S01]  /*bbd0*/  SHF.R.U64 R21, R4, UR4, R5 ;  /* 0x0000000404157c19 */ /* 0x000fe20008001205 */
[----:B0-----:R-:W-:Y:S01]  /*bbe0*/  IMAD R15, R6, R22, R15 ;  /* 0x00000016060f7224 */ /* 0x001fe200078e020f */
[----:B------:R-:W-:Y:S01]  /*bbf0*/  SHF.R.U32.HI R4, RZ, UR4, R5 ;  /* 0x00000004ff047c19 */ /* 0x000fe20008011605 */
[----:B------:R-:W-:Y:S01]  /*bc00*/  ULDC UR4, c[0x0][0x608] ;  /* 0x0001820000047ab9 */ /* 0x000fe20000000800 */
[----:B---3--:R-:W-:Y:S02]  /*bc10*/  IMAD.MOV R6, RZ, RZ, -R23 ;  /* 0x000000ffff067224 */ /* 0x008fe400078e0a17 */
[--C-:B------:R-:W-:Y:S02]  /*bc20*/  SHF.R.U64 R22, R21, UR4, R4.reuse ;  /* 0x0000000415167c19 */ /* 0x100fe40008001204 */
[----:B------:R-:W-:Y:S01]  /*bc30*/  SHF.R.U32.HI R5, RZ, UR4, R4 ;  /* 0x00000004ff057c19 */ /* 0x000fe20008011604 */
[----:B------:R-:W-:Y:S01]  /*bc40*/  ULDC UR4, c[0x0][0x658] ;  /* 0x0001960000047ab9 */ /* 0x000fe20000000800 */
[----:B--2---:R-:W-:-:S02]  /*bc50*/  @P2 IMAD R15, R25, R6, R20 ;  /* 0x00000006190f2224 */ /* 0x004fc400078e0214 */
[--C-:B------:R-:W-:Y:S02]  /*bc60*/  SHF.R.U64 R20, R22, UR4, R5.reuse ;  /* 0x0000000416147c19 */ /* 0x100fe40008001205 */
[----:B------:R-:W-:-:S03]  /*bc70*/  SHF.R.U32.HI R23, RZ, UR4, R5 ;  /* 0x00000004ff177c19 */ /* 0x000fc60008011605 */
[----:B------:R-:W-:Y:S02]  /*bc80*/  IMAD.MOV.U32 R6, RZ, RZ, R20 ;  /* 0x000000ffff067224 */ /* 0x000fe400078e0014 */
[----:B------:R-:W-:Y:S01]  /*bc90*/  IMAD.MOV.U32 R5, RZ, RZ, R23 ;  /* 0x000000ffff057224 */ /* 0x000fe200078e0017 */
[----:B------:R-:W-:Y:S06]  /*bca0*/  @!P0 BRA `(.L_x_303) ;  /* 0x00000000002c8947 */ /* 0x000fec0003800000 */
[----:B------:R-:W-:Y:S02]  /*bcb0*/  ULDC UR4, c[0x0][0x64c] ;  /* 0x0001930000047ab9 */ /* 0x000fe40000000800 */
[----:B------:R-:W-:-:S05]  /*bcc0*/  IADD3 R5, P0, R20, UR4, RZ ;  /* 0x0000000414057c10 */ /* 0x000fca000ff1e0ff */
[----:B------:R-:W-:-:S04]  /*bcd0*/  IMAD.X R23, RZ, RZ, R23, P0 ;  /* 0x000000ffff177224 */ /* 0x000fc800000e0617 */
[----:B------:R-:W-:-:S04]  /*bce0*/  IMAD.WIDE.U32 R6, R23, UR6, RZ ;  /* 0x0000000617067c25 */ /* 0x000fc8000f8e00ff */
[----:B------:R-:W-:-:S04]  /*bcf0*/  IMAD.WIDE.U32 R6, P0, R5, UR7, R6 ;  /* 0x0000000705067c25 */ /* 0x000fc8000f800006 */
[----:B------:R-:W-:-:S04]  /*bd00*/  IMAD.WIDE.U32 R4, R5, UR6, RZ ;  /* 0x0000000605047c25 */ /* 0x000fc8000f8e00ff */
[----:B------:R-:W-:Y:S01]  /*bd10*/  IMAD.MOV.U32 R4, RZ, RZ, R7 ;  /* 0x000000ffff047224 */ /* 0x000fe200078e0007 */
[----:B------:R-:W-:Y:S01]  /*bd20*/  IADD3 RZ, P1, R5, R6, RZ ;  /* 0x0000000605ff7210 */ /* 0x000fe20007f3e0ff */
[----:B------:R-:W-:-:S04]  /*bd30*/  IMAD.X R5, RZ, RZ, RZ, P0 ;  /* 0x000000ffff057224 */ /* 0x000fc800000e06ff */
[----:B------:R-:W-:-:S04]  /*bd40*/  IMAD.WIDE.U32.X R4, R23, UR7, R4, P1 ;  /* 0x0000000717047c25 */ /* 0x000fc800088e0404 */
[----:B------:R-:W-:-:S07]  /*bd50*/  IMAD.MOV.U32 R6, RZ, RZ, R4 ;  /* 0x000000ffff067224 */ /* 0x000fce00078e0004 */
.L_x_303:
[----:B------:R-:W-:Y:S01]  /*bd60*/  ULDC UR4, c[0x0][0x648] ;  /* 0x0001920000047ab9 */ /* 0x000fe20000000800 */
[----:B------:R-:W-:Y:S01]  /*bd70*/  LOP3.LUT R4, R22, UR17, RZ, 0xc0, !PT ;  /* 0x0000001116047c12 */ /* 0x000fe2000f8ec0ff */
[----:B------:R-:W-:Y:S01]  /*bd80*/  ULDC UR5, c[0x0][0x610] ;  /* 0x0001840000057ab9 */ /* 0x000fe20000000800 */
[----:B------:R-:W-:Y:S01]  /*bd90*/  SHF.R.U64 R5, R6, UR4, R5 ;  /* 0x0000000406057c19 */ /* 0x000fe20008001205 */
[----:B------:R-:W-:Y:S01]  /*bda0*/  ULDC UR4, c[0x0][0x638] ;  /* 0x00018e0000047ab9 */ /* 0x000fe20000000800 */
[----:B------:R-:W-:-:S03]  /*bdb0*/  LOP3.LUT R21, R21, UR16, RZ, 0xc0, !PT ;  /* 0x0000001015157c12 */ /* 0x000fc6000f8ec0ff */
[----:B------:R-:W-:Y:S02]  /*bdc0*/  IMAD.MOV R7, RZ, RZ, -R5 ;  /* 0x000000ffff077224 */ /* 0x000fe400078e0a05 */
[----:B------:R-:W-:Y:S02]  /*bdd0*/  IMAD R4, R5, UR18, R4 ;  /* 0x0000001205047c24 */ /* 0x000fe4000f8e0204 */
[----:B------:R-:W-:Y:S01]  /*bde0*/  IMAD R20, R7, UR4, R20 ;  /* 0x0000000407147c24 */ /* 0x000fe2000f8e0214 */
[----:B------:R-:W-:Y:S01]  /*bdf0*/  ULDC UR4, c[0x0][0x600] ;  /* 0x0001800000047ab9 */ /* 0x000fe20000000800 */
[----:B------:R-:W-:Y:S02]  /*be00*/  IMAD R15, R4, UR5, R15 ;  /* 0x00000005040f7c24 */ /* 0x000fe4000f8e020f */
[----:B------:R-:W-:Y:S02]  /*be10*/  IMAD R6, R20, UR4, R21 ;  /* 0x0000000414067c24 */ /* 0x000fe4000f8e0215 */
[----:B------:R-:W-:-:S03]  /*be20*/  IMAD.MOV.U32 R4, RZ, RZ, 0x1 ;  /* 0x00000001ff047424 */ /* 0x000fc600078e00ff */
[----:B------:R-:W-:Y:S02]  /*be30*/  SEL R20, R6, R15, !P2 ;  /* 0x0000000f06147207 */ /* 0x000fe40005000000 */
[----:B------:R-:W-:Y:S01]  /*be40*/  SEL R21, R15, R6, !P2 ;  /* 0x000000060f157207 */ /* 0x000fe20005000000 */
[----:B------:R-:W-:-:S07]  /*be50*/  IMAD.MOV.U32 R6, RZ, RZ, R14 ;  /* 0x000000ffff067224 */ /* 0x000fce00078e000e */
.L_x_301:
[----:B------:R-:W-:Y:S05]  /*be60*/  BSYNC B1 ;  /* 0x0000000000017941 */ /* 0x000fea0003800000 */
.L_x_300:
[----:B------:R-:W-:-:S13]  /*be70*/  LOP3.LUT P0, RZ, R4, 0xff, RZ, 0xc0, !PT ;  /* 0x000000ff04ff7812 */ /* 0x000fda000780c0ff */
[----:B------:R-:W-:Y:S05]  /*be80*/  @P0 BRA `(.L_x_304) ;  /* 0xfffffff400400947 */ /* 0x000fea000383ffff */
[----:B------:R-:W-:Y:S05]  /*be90*/  BSYNC B0 ;  /* 0x0000000000007941 */ /* 0x000fea0003800000 */
.L_x_293:
[----:B------:R-:W-:-:S03]  /*bea0*/  UMOV UR4, 0xffffffff ;  /* 0xffffffff00047882 */ /* 0x000fc60000000000 */
[----:B------:R-:W-:Y:S05]  /*beb0*/  BRA.DIV UR4, `(.L_x_305) ;  /* 0x0000000e04a07947 */ /* 0x000fea000b800000 */
[----:B------:R-:W-:-:S13]  /*bec0*/  ELECT P6, URZ, PT ;  /* 0x00000000003f782f */ /* 0x000fda00038c0000 */
.L_x_337:
[----:B------:R-:W-:Y:S04]  /*bed0*/  BSSY B0, `(.L_x_306) ;  /* 0x00000cd000007945 */ /* 0x000fe80003800000 */
[----:B------:R-:W-:Y:S05]  /*bee0*/  @!P6 BRA `(.L_x_307) ;  /* 0x0000000c002ce947 */ /* 0x000fea0003800000 */
[----:B------:R-:W-:-:S04]  /*bef0*/  LOP3.LUT R19, R19, 0x2, RZ, 0xfc, !PT ;  /* 0x0000000213137812 */ /* 0x000fc800078efcff */
[----:B------:R-:W-:-:S13]  /*bf00*/  ISETP.NE.AND P0, PT, R19, 0x3, PT ;  /* 0x000000031300780c */ /* 0x000fda0003f05270 */
[----:B------:R-:W-:Y:S05]  /*bf10*/  @!P0 BRA `(.L_x_308) ;  /* 0x0000000000048947 */ /* 0x000fea0003800000 */
[----:B------:R-:W-:Y:S01]  /*bf20*/  BPT.TRAP 0x1 ;  /* 0x000000040000795c */ /* 0x000fe20000300000 */
.L_x_308:
[----:B------:R-:W0:Y:S01]  /*bf30*/  S2R R5, SR_CgaCtaId ;  /* 0x0000000000057919 */ /* 0x000e220000008800 */
[----:B------:R-:W-:Y:S02]  /*bf40*/  MOV R2, 0x400 ;  /* 0x0000040000027802 */ /* 0x000fe40000000f00 */
[----:B------:R-:W-:Y:S02]  /*bf50*/  SHF.L.U32 R4, R0, 0x1f, RZ ;  /* 0x0000001f00047819 */ /* 0x000fe400000006ff */
[----:B0-----:R-:W-:-:S05]  /*bf60*/  LEA R2, R5, R2, 0x18 ;  /* 0x0000000205027211 */ /* 0x001fca00078ec0ff */
[----:B------:R-:W-:-:S04]  /*bf70*/  VIADD R2, R2, 0xb0 ;  /* 0x000000b002027836 */ /* 0x000fc80000000000 */
[C---:B------:R-:W-:Y:S02]  /*bf80*/  IMAD R7, R3.reuse, 0x8, R2 ;  /* 0x0000000803077824 */ /* 0x040fe400078e0202 */
[----:B------:R-:W-:Y:S02]  /*bf90*/  VIADD R3, R3, 0x1 ;  /* 0x0000000103037836 */ /* 0x000fe40000000000 */
[----:B------:R-:W0:Y:S03]  /*bfa0*/  SYNCS.PHASECHK.TRANS64.TRYWAIT P0, [R7+URZ], R4 ;  /* 0x00000004070075a7 */ /* 0x000e26000800017f */
[----:B------:R-:W-:-:S04]  /*bfb0*/  ISETP.NE.AND P1, PT, R3, 0x16, PT ;  /* 0x000000160300780c */ /* 0x000fc80003f25270 */
[----:B------:R-:W-:Y:S02]  /*bfc0*/  SEL R5, RZ, 0x1, P1 ;  /* 0x00000001ff057807 */ /* 0x000fe40000800000 */
[----:B------:R-:W-:Y:S02]  /*bfd0*/  SEL R3, R3, RZ, P1 ;  /* 0x000000ff03037207 */ /* 0x000fe40000800000 */
[----:B------:R-:W-:-:S03]  /*bfe0*/  LOP3.LUT R6, R0, R5, RZ, 0x3c, !PT ;  /* 0x0000000500067212 */ /* 0x000fc600078e3cff */
[----:B------:R-:W-:Y:S01]  /*bff0*/  IMAD R8, R3, 0x8, R2 ;  /* 0x0000000803087824 */ /* 0x000fe200078e0202 */
[----:B------:R-:W-:Y:S01]  /*c000*/  SHF.L.U32 R5, R6, 0x1f, RZ ;  /* 0x0000001f06057819 */ /* 0x000fe200000006ff */
[----:B0-----:R-:W-:Y:S06]  /*c010*/  @!P0 BRA `(.L_x_309) ;  /* 0x0000000c00688947 */ /* 0x001fec0003800000 */
.L_x_338:
[----:B------:R-:W1:Y:S01]  /*c020*/  SYNCS.PHASECHK.TRANS64.TRYWAIT P0, [R8+URZ], R5 ;  /* 0x00000005080075a7 */ /* 0x000e62000800017f */
[----:B------:R-:W-:-:S05]  /*c030*/  VIADD R0, R3, 0x1 ;  /* 0x0000000103007836 */ /* 0x000fca0000000000 */
[----:B------:R-:W-:-:S04]  /*c040*/  ISETP.NE.AND P1, PT, R0, 0x16, PT ;  /* 0x000000160000780c */ /* 0x000fc80003f25270 */
[----:B------:R-:W-:Y:S02]  /*c050*/  SEL R3, RZ, 0x1, P1 ;  /* 0x00000001ff037807 */ /* 0x000fe40000800000 */
[----:B0-----:R-:W-:Y:S02]  /*c060*/  SEL R7, R0, RZ, P1 ;  /* 0x000000ff00077207 */ /* 0x001fe40000800000 */
[----:B------:R-:W-:-:S03]  /*c070*/  LOP3.LUT R6, R6, R3, RZ, 0x3c, !PT ;  /* 0x0000000306067212 */ /* 0x000fc600078e3cff */
[----:B------:R-:W-:Y:S01]  /*c080*/  IMAD R9, R7, 0x8, R2 ;  /* 0x0000000807097824 */ /* 0x000fe200078e0202 */
[----:B------:R-:W-:Y:S01]  /*c090*/  SHF.L.U32 R4, R6, 0x1f, RZ ;  /* 0x0000001f06047819 */ /* 0x000fe200000006ff */
[----:B-1----:R-:W-:Y:S06]  /*c0a0*/  @!P0 BRA `(.L_x_310) ;  /* 0x0000000c00588947 */ /* 0x002fec0003800000 */
.L_x_339:
[----:B------:R-:W1:Y:S01]  /*c0b0*/  SYNCS.PHASECHK.TRANS64.TRYWAIT P0, [R9+URZ], R4 ;  /* 0x00000004090075a7 */ /* 0x000e62000800017f */
[----:B------:R-:W-:-:S05]  /*c0c0*/  VIADD R0, R7, 0x1 ;  /* 0x0000000107007836 */ /* 0x000fca0000000000 */
[----:B------:R-:W-:-:S04]  /*c0d0*/  ISETP.NE.AND P1, PT, R0, 0x16, PT ;  /* 0x000000160000780c */ /* 0x000fc80003f25270 */
[----:B------:R-:W-:Y:S02]  /*c0e0*/  SEL R3, RZ, 0x1, P1 ;  /* 0x00000001ff037807 */ /* 0x000fe40000800000 */
[----:B------:R-:W-:Y:S02]  /*c0f0*/  SEL R7, R0, RZ, P1 ;  /* 0x000000ff00077207 */ /* 0x000fe40000800000 */
[----:B------:R-:W-:-:S03]  /*c100*/  LOP3.LUT R6, R6, R3, RZ, 0x3c, !PT ;  /* 0x0000000306067212 */ /* 0x000fc600078e3cff */
[----:B0-----:R-:W-:Y:S01]  /*c110*/  IMAD R8, R7, 0x8, R2 ;  /* 0x0000000807087824 */ /* 0x001fe200078e0202 */
[----:B------:R-:W-:Y:S01]  /*c120*/  SHF.L.U32 R5, R6, 0x1f, RZ ;  /* 0x0000001f06057819 */ /* 0x000fe200000006ff */
[----:B-1----:R-:W-:Y:S06]  /*c130*/  @!P0 BRA `(.L_x_311) ;  /* 0x0000000c00488947 */ /* 0x002fec0003800000 */
.L_x_340:
        /* <DEDUP_REMOVED lines=9> */
.L_x_341:
        /* <DEDUP_REMOVED lines=9> */
.L_x_342:
        /* <DEDUP_REMOVED lines=9> */
.L_x_343:
        /* <DEDUP_REMOVED lines=9> */
.L_x_344:
[----:B------:R-:W1:Y:S01]  /*c380*/  SYNCS.PHASECHK.TRANS64.TRYWAIT P0, [R8+URZ], R5 ;  /* 0x00000005080075a7 */ /* 0x000e62000800017f */
[----:B------:R-:W-:-:S05]  /*c390*/  VIADD R0, R7, 0x1 ;  /* 0x0000000107007836 */ /* 0x000fca0000000000 */
[----:B------:R-:W-:-:S04]  /*c3a0*/  ISETP.NE.AND P1, PT, R0, 0x16, PT ;  /* 0x000000160000780c */ /* 0x000fc80003f25270 */
[----:B------:R-:W-:Y:S02]  /*c3b0*/  SEL R3, RZ, 0x1, P1 ;  /* 0x00000001ff037807 */ /* 0x000fe40000800000 */
[----:B------:R-:W-:Y:S02]  /*c3c0*/  SEL R7, R0, RZ, P1 ;  /* 0x000000ff00077207 */ /* 0x000fe40000800000 */
[----:B------:R-:W-:Y:S02]  /*c3d0*/  LOP3.LUT R6, R6, R3, RZ, 0x3c, !PT ;  /* 0x0000000306067212 */ /* 0x000fe400078e3cff */
[----:B0-----:R-:W-:Y:S02]  /*c3e0*/  LEA R9, R7, R2, 0x3 ;  /* 0x0000000207097211 */ /* 0x001fe400078e18ff */
[----:B------:R-:W-:Y:S01]  /*c3f0*/  SHF.L.U32 R4, R6, 0x1f, RZ ;  /* 0x0000001f06047819 */ /* 0x000fe200000006ff */
[----:B-1----:R-:W-:Y:S06]  /*c400*/  @!P0 BRA `(.L_x_316) ;  /* 0x0000000800f88947 */ /* 0x002fec0003800000 */
.L_x_345:
        /* <DEDUP_REMOVED lines=9> */
.L_x_346:
        /* <DEDUP_REMOVED lines=9> */
.L_x_347:
        /* <DEDUP_REMOVED lines=9> */
.L_x_348:
        /* <DEDUP_REMOVED lines=9> */
.L_x_349:
        /* <DEDUP_REMOVED lines=9> */
.L_x_350:
        /* <DEDUP_REMOVED lines=9> */
.L_x_351:
        /* <DEDUP_REMOVED lines=9> */
.L_x_352:
        /* <DEDUP_REMOVED lines=9> */
.L_x_353:
        /* <DEDUP_REMOVED lines=9> */
.L_x_354:
        /* <DEDUP_REMOVED lines=9> */
.L_x_355:
        /* <DEDUP_REMOVED lines=9> */
.L_x_356:
[----:B------:R-:W1:Y:S01]  /*ca40*/  SYNCS.PHASECHK.TRANS64.TRYWAIT P0, [R8+URZ], R5 ;  /* 0x00000005080075a7 */ /* 0x000e62000800017f */
[----:B------:R-:W-:-:S05]  /*ca50*/  VIADD R0, R7, 0x1 ;  /* 0x0000000107007836 */ /* 0x000fca0000000000 */
[----:B------:R-:W-:-:S04]  /*ca60*/  ISETP.NE.AND P1, PT, R0, 0x16, PT ;  /* 0x000000160000780c */ /* 0x000fc80003f25270 */
[----:B------:R-:W-:Y:S02]  /*ca70*/  SEL R3, RZ, 0x1, P1 ;  /* 0x00000001ff037807 */ /* 0x000fe40000800000 */
[----:B------:R-:W-:Y:S02]  /*ca80*/  SEL R7, R0, RZ, P1 ;  /* 0x000000ff00077207 */ /* 0x000fe40000800000 */
[----:B0-----:R-:W-:-:S03]  /*ca90*/  LOP3.LUT R9, R6, R3, RZ, 0x3c, !PT ;  /* 0x0000000306097212 */ /* 0x001fc600078e3cff */
[----:B------:R-:W-:Y:S01]  /*caa0*/  IMAD R11, R7, 0x8, R2 ;  /* 0x00000008070b7824 */ /* 0x000fe200078e0202 */
[----:B------:R-:W-:Y:S01]  /*cab0*/  SHF.L.U32 R6, R9, 0x1f, RZ ;  /* 0x0000001f09067819 */ /* 0x000fe200000006ff */
[----:B-1----:R-:W-:Y:S06]  /*cac0*/  @!P0 BRA `(.L_x_328) ;  /* 0x0000000800388947 */ /* 0x002fec0003800000 */
.L_x_357:
[----:B------:R-:W1:Y:S01]  /*cad0*/  SYNCS.PHASECHK.TRANS64.TRYWAIT P0, [R11+URZ], R6 ;  /* 0x000000060b0075a7 */ /* 0x000e62000800017f */
[----:B------:R-:W-:-:S05]  /*cae0*/  VIADD R0, R7, 0x1 ;  /* 0x0000000107007836 */ /* 0x000fca0000000000 */
[----:B------:R-:W-:-:S04]  /*caf0*/  ISETP.NE.AND P1, PT, R0, 0x16, PT ;  /* 0x000000160000780c */ /* 0x000fc80003f25270 */
[----:B------:R-:W-:Y:S02]  /*cb00*/  SEL R4, RZ, 0x1, P1 ;  /* 0x00000001ff047807 */ /* 0x000fe40000800000 */
[----:B------:R-:W-:Y:S02]  /*cb10*/  SEL R3, R0, RZ, P1 ;  /* 0x000000ff00037207 */ /* 0x000fe40000800000 */
[----:B------:R-:W-:Y:S01]  /*cb20*/  LOP3.LUT R0, R9, R4, RZ, 0x3c, !PT ;  /* 0x0000000409007212 */ /* 0x000fe200078e3cff */
[----:B-1----:R-:W-:Y:S06]  /*cb30*/  @!P0 BRA `(.L_x_329) ;  /* 0x0000000800308947 */ /* 0x002fec0003800000 */
.L_x_358:
[----:B------:R-:W-:Y:S01]  /*cb40*/  IMAD R3, R3, 0x8, R2 ;  /* 0x0000000803037824 */ /* 0x000fe200078e0202 */
[----:B------:R-:W-:-:S07]  /*cb50*/  SHF.L.U32 R0, R0, 0x1f, RZ ;  /* 0x0000001f00007819 */ /* 0x000fce00000006ff */
.L_x_330:
[----:B--2---:R2:W3:Y:S02]  /*cb60*/  SYNCS.PHASECHK.TRANS64.TRYWAIT P0, [R3+URZ], R0 ;  /* 0x00000000030075a7 */ /* 0x0044e4000800017f */
[----:B---3--:R-:W-:Y:S05]  /*cb70*/  @!P0 NANOSLEEP.SYNCS 0x989680 ;  /* 0x009896800000895d */ /* 0x008fea0003900000 */
[----:B------:R-:W3:Y:S02]  /*cb80*/  @!P0 SYNCS.PHASECHK.TRANS64 P0, [R3+URZ], R0 ;  /* 0x00000000030085a7 */ /* 0x000ee4000800007f */
[----:B---3--:R-:W-:Y:S05]  /*cb90*/  @!P0 BRA `(.L_x_330) ;  /* 0xfffffffc00f08947 */ /* 0x008fea000383ffff */
.L_x_307:
[----:B------:R-:W-:Y:S05]  /*cba0*/  BSYNC B0 ;  /* 0x0000000000007941 */ /* 0x000fea0003800000 */
.L_x_306:
[----:B------:R-:W-:Y:S05]  /*cbb0*/  EXIT ;  /* 0x000000000000794d */ /* 0x000fea0003800000 */
.L_x_22:
[----:B----4-:R4:W0:Y:S02]  /*cbc0*/  SYNCS.PHASECHK.TRANS64.TRYWAIT P1, [R3+URZ], R0 ;  /* 0x00000000030075a7 */ /* 0x010824000802017f */
[----:B0-----:R-:W-:Y:S05]  /*cbd0*/  @!P1 NANOSLEEP.SYNCS 0x989680 ;  /* 0x009896800000995d */ /* 0x001fea0003900000 */
[----:B------:R-:W0:Y:S02]  /*cbe0*/  @!P1 SYNCS.PHASECHK.TRANS64 P1, [R3+URZ], R0 ;  /* 0x00000000030095a7 */ /* 0x000e24000802007f */
[----:B0-----:R-:W-:Y:S05]  /*cbf0*/  @!P1 BRA `(.L_x_22) ;  /* 0xfffffffc00f09947 */ /* 0x001fea000383ffff */
[----:B------:R-:W-:Y:S05]  /*cc00*/  BRA `(.L_x_21) ;  /* 0xffffff4800d07947 */ /* 0x000fea000383ffff */
.L_x_27:
[----:B-1----:R-:W-:-:S04]  /*cc10*/  IMAD.U32 R6, RZ, RZ, UR4 ;  /* 0x00000004ff067e24 */ /* 0x002fc8000f8e00ff */
[----:B------:R1:W3:Y:S03]  /*cc20*/  SYNCS.PHASECHK.TRANS64.TRYWAIT P1, [R6+URZ], R5 ;  /* 0x00000005060075a7 */ /* 0x0002e6000802017f */
[----:B---3--:R-:W-:Y:S05]  /*cc30*/  @!P1 NANOSLEEP.SYNCS 0x989680 ;  /* 0x009896800000995d */ /* 0x008fea0003900000 */
[----:B------:R-:W3:Y:S02]  /*cc40*/  @!P1 SYNCS.PHASECHK.TRANS64 P1, [R6+URZ], R5 ;  /* 0x00000005060095a7 */ /* 0x000ee4000802007f */
[----:B---3--:R-:W-:Y:S05]  /*cc50*/  @!P1 BRA `(.L_x_27) ;  /* 0xfffffffc00ec9947 */ /* 0x008fea000383ffff */
[----:B------:R-:W-:Y:S05]  /*cc60*/  BRA `(.L_x_26) ;  /* 0xffffff4c00607947 */ /* 0x000fea000383ffff */
.L_x_294:
[----:B------:R-:W-:Y:S01]  /*cc70*/  BSSY B1, `(.L_x_331) ;  /* 0x0000006000017945 */ /* 0x000fe20003800000 */
[----:B------:R-:W-:-:S07]  /*cc80*/  IMAD.MOV.U32 R15, RZ, RZ, -0x1 ;  /* 0xffffffffff0f7424 */ /* 0x000fce00078e00ff */
[----:B------:R-:W-:Y:S05]  /*cc90*/  WARPSYNC.COLLECTIVE R15, `(.L_x_332) ;  /* 0x000000000f0c7348 */ /* 0x000fea0003c00000 */
[----:B------:R-:W-:Y:S02]  /*cca0*/  ELECT P6, UR62, PT ;  /* 0x00000000003e782f */ /* 0x000fe400038c0000 */
[----:B------:R-:W-:Y:S01]  /*ccb0*/  MOV R14, UR62 ;  /* 0x0000003e000e7c02 */ /* 0x000fe20008000f00 */
[----:B------:R-:W-:Y:S10]  /*ccc0*/  ENDCOLLECTIVE ;  /* 0x000000000000791b */ /* 0x000ff40003800000 */
.L_x_332:
[----:B------:R-:W-:Y:S05]  /*ccd0*/  BSYNC B1 ;  /* 0x0000000000017941 */ /* 0x000fea0003800000 */
.L_x_331:
[----:B------:R-:W-:Y:S05]  /*cce0*/  BRA `(.L_x_333) ;  /* 0xffffffe400b47947 */ /* 0x000fea000383ffff */
.L_x_297:
[----:B-1----:R1:W2:Y:S02]  /*ccf0*/  SYNCS.PHASECHK.TRANS64.TRYWAIT P0, [R23+URZ+0xb0], R14 ;  /* 0x0000b00e170075a7 */ /* 0x0022a4000800017f */
[----:B--2---:R-:W-:Y:S05]  /*cd00*/  @!P0 NANOSLEEP.SYNCS 0x989680 ;  /* 0x009896800000895d */ /* 0x004fea0003900000 */
[----:B------:R-:W2:Y:S02]  /*cd10*/  @!P0 SYNCS.PHASECHK.TRANS64 P0, [R23+URZ+0xb0], R14 ;  /* 0x0000b00e170085a7 */ /* 0x000ea4000800007f */
[----:B--2---:R-:W-:Y:S05]  /*cd20*/  @!P0 BRA `(.L_x_297) ;  /* 0xfffffffc00f08947 */ /* 0x004fea000383ffff */
[----:B------:R-:W-:Y:S05]  /*cd30*/  BRA `(.L_x_334) ;  /* 0xffffffe400ec7947 */ /* 0x000fea000383ffff */
.L_x_305:
[----:B------:R-:W-:Y:S01]  /*cd40*/  BSSY B0, `(.L_x_335) ;  /* 0x0000006000007945 */ /* 0x000fe20003800000 */
[----:B------:R-:W-:-:S07]  /*cd50*/  IMAD.MOV.U32 R15, RZ, RZ, -0x1 ;  /* 0xffffffffff0f7424 */ /* 0x000fce00078e00ff */
[----:B------:R-:W-:Y:S05]  /*cd60*/  WARPSYNC.COLLECTIVE R15, `(.L_x_336) ;  /* 0x000000000f0c7348 */ /* 0x000fea0003c00000 */
[----:B------:R-:W-:Y:S02]  /*cd70*/  ELECT P6, UR62, PT ;  /* 0x00000000003e782f */ /* 0x000fe400038c0000 */
[----:B------:R-:W-:Y:S01]  /*cd80*/  MOV R14, UR62 ;  /* 0x0000003e000e7c02 */ /* 0x000fe20008000f00 */
[----:B------:R-:W-:Y:S10]  /*cd90*/  ENDCOLLECTIVE ;  /* 0x000000000000791b */ /* 0x000ff40003800000 */
.L_x_336:
[----:B------:R-:W-:Y:S05]  /*cda0*/  BSYNC B0 ;  /* 0x0000000000007941 */ /* 0x000fea0003800000 */
.L_x_335:
[----:B------:R-:W-:Y:S05]  /*cdb0*/  BRA `(.L_x_337) ;  /* 0xfffffff000447947 */ /* 0x000fea000383ffff */
.L_x_309:
[----:B0-----:R0:W1:Y:S02]  /*cdc0*/  SYNCS.PHASECHK.TRANS64.TRYWAIT P0, [R7+URZ], R4 ;  /* 0x00000004070075a7 */ /* 0x001064000800017f */
[----:B-1----:R-:W-:Y:S05]  /*cdd0*/  @!P0 NANOSLEEP.SYNCS 0x989680 ;  /* 0x009896800000895d */ /* 0x002fea0003900000 */
[----:B------:R-:W1:Y:S02]  /*cde0*/  @!P0 SYNCS.PHASECHK.TRANS64 P0, [R7+URZ], R4 ;  /* 0x00000004070085a7 */ /* 0x000e64000800007f */
[----:B-1----:R-:W-:Y:S05]  /*cdf0*/  @!P0 BRA `(.L_x_309) ;  /* 0xfffffffc00f08947 */ /* 0x002fea000383ffff */
[----:B------:R-:W-:Y:S05]  /*ce00*/  BRA `(.L_x_338) ;  /* 0xfffffff000847947 */ /* 0x000fea000383ffff */
.L_x_310:
[----:B0-----:R0:W1:Y:S02]  /*ce10*/  SYNCS.PHASECHK.TRANS64.TRYWAIT P0, [R8+URZ], R5 ;  /* 0x00000005080075a7 */ /* 0x001064000800017f */
[----:B-1----:R-:W-:Y:S05]  /*ce20*/  @!P0 NANOSLEEP.SYNCS 0x989680 ;  /* 0x009896800000895d */ /* 0x002fea0003900000 */
[----:B------:R-:W1:Y:S02]  /*ce30*/  @!P0 SYNCS.PHASECHK.TRANS64 P0, [R8+URZ], R5 ;  /* 0x00000005080085a7 */ /* 0x000e64000800007f */
[----:B-1----:R-:W-:Y:S05]  /*ce40*/  @!P0 BRA `(.L_x_310) ;  /* 0xfffffffc00f08947 */ /* 0x002fea000383ffff */
[----:B------:R-:W-:Y:S05]  /*ce50*/  BRA `(.L_x_339) ;  /* 0xfffffff000947947 */ /* 0x000fea000383ffff */
.L_x_311:
[----:B0-----:R0:W1:Y:S02]  /*ce60*/  SYNCS.PHASECHK.TRANS64.TRYWAIT P0, [R9+URZ], R4 ;  /* 0x00000004090075a7 */ /* 0x001064000800017f */
[----:B-1----:R-:W-:Y:S05]  /*ce70*/  @!P0 NANOSLEEP.SYNCS 0x989680 ;  /* 0x009896800000895d */ /* 0x002fea0003900000 */
[----:B------:R-:W1:Y:S02]  /*ce80*/  @!P0 SYNCS.PHASECHK.TRANS64 P0, [R9+URZ], R4 ;  /* 0x00000004090085a7 */ /* 0x000e64000800007f */
[----:B-1----:R-:W-:Y:S05]  /*ce90*/  @!P0 BRA `(.L_x_311) ;  /* 0xfffffffc00f08947 */ /* 0x002fea000383ffff */
[----:B------:R-:W-:Y:S05]  /*cea0*/  BRA `(.L_x_340) ;  /* 0xfffffff000a47947 */ /* 0x000fea000383ffff */
.L_x_312:
[----:B0-----:R0:W1:Y:S02]  /*ceb0*/  SYNCS.PHASECHK.TRANS64.TRYWAIT P0, [R8+URZ], R5 ;  /* 0x00000005080075a7 */ /* 0x001064000800017f */
[----:B-1----:R-:W-:Y:S05]  /*cec0*/  @!P0 NANOSLEEP.SYNCS 0x989680 ;  /* 0x009896800000895d */ /* 0x002fea0003900000 */
[----:B------:R-:W1:Y:S02]  /*ced0*/  @!P0 SYNCS.PHASECHK.TRANS64 P0, [R8+URZ], R5 ;  /* 0x00000005080085a7 */ /* 0x000e64000800007f */
[----:B-1----:R-:W-:Y:S05]  /*cee0*/  @!P0 BRA `(.L_x_312) ;  /* 0xfffffffc00f08947 */ /* 0x002fea000383ffff */
[----:B------:R-:W-:Y:S05]  /*cef0*/  BRA `(.L_x_341) ;  /* 0xfffffff000b47947 */ /* 0x000fea000383ffff */
.L_x_313:
[----:B0-----:R0:W1:Y:S02]  /*cf00*/  SYNCS.PHASECHK.TRANS64.TRYWAIT P0, [R9+URZ], R4 ;  /* 0x00000004090075a7 */ /* 0x001064000800017f */
[----:B-1----:R-:W-:Y:S05]  /*cf10*/  @!P0 NANOSLEEP.SYNCS 0x989680 ;  /* 0x009896800000895d */ /* 0x002fea0003900000 */
[----:B------:R-:W1:Y:S02]  /*cf20*/  @!P0 SYNCS.PHASECHK.TRANS64 P0, [R9+URZ], R4 ;  /* 0x00000004090085a7 */ /* 0x000e64000800007f */
[----:B-1----:R-:W-:Y:S05]  /*cf30*/  @!P0 BRA `(.L_x_313) ;  /* 0xfffffffc00f08947 */ /* 0x002fea000383ffff */
[----:B------:R-:W-:Y:S05]  /*cf40*/  BRA `(.L_x_342) ;  /* 0xfffffff000c47947 */ /* 0x000fea000383ffff */
.L_x_314:
[----:B0-----:R0:W1:Y:S02]  /*cf50*/  SYNCS.PHASECHK.TRANS64.TRYWAIT P0, [R8+URZ], R5 ;  /* 0x00000005080075a7 */ /* 0x001064000800017f */
[----:B-1----:R-:W-:Y:S05]  /*cf60*/  @!P0 NANOSLEEP.SYNCS 0x989680 ;  /* 0x009896800000895d */ /* 0x002fea0003900000 */
[----:B------:R-:W1:Y:S02]  /*cf70*/  @!P0 SYNCS.PHASECHK.TRANS64 P0, [R8+URZ], R5 ;  /* 0x00000005080085a7 */ /* 0x000e64000800007f */
[----:B-1----:R-:W-:Y:S05]  /*cf80*/  @!P0 BRA `(.L_x_314) ;  /* 0xfffffffc00f08947 */ /* 0x002fea000383ffff */
[----:B------:R-:W-:Y:S05]  /*cf90*/  BRA `(.L_x_343) ;  /* 0xfffffff000d47947 */ /* 0x000fea000383ffff */
.L_x_315:
[----:B0-----:R0:W1:Y:S02]  /*cfa0*/  SYNCS.PHASECHK.TRANS64.TRYWAIT P0, [R9+URZ], R4 ;  /* 0x00000004090075a7 */ /* 0x001064000800017f */
[----:B-1----:R-:W-:Y:S05]  /*cfb0*/  @!P0 NANOSLEEP.SYNCS 0x989680 ;  /* 0x009896800000895d */ /* 0x002fea0003900000 */
[----:B------:R-:W1:Y:S02]  /*cfc0*/  @!P0 SYNCS.PHASECHK.TRANS64 P0, [R9+URZ], R4 ;  /* 0x00000004090085a7 */ /* 0x000e64000800007f */
[----:B-1----:R-:W-:Y:S05]  /*cfd0*/  @!P0 BRA `(.L_x_315) ;  /* 0xfffffffc00f08947 */ /* 0x002fea000383ffff */
[----:B------:R-:W-:Y:S05]  /*cfe0*/  BRA `(.L_x_344) ;  /* 0xfffffff000e47947 */ /* 0x000fea000383ffff */
.L_x_316:
[----:B0-----:R0:W1:Y:S02]  /*cff0*/  SYNCS.PHASECHK.TRANS64.TRYWAIT P0, [R8+URZ], R5 ;  /* 0x00000005080075a7 */ /* 0x001064000800017f */
[----:B-1----:R-:W-:Y:S05]  /*d000*/  @!P0 NANOSLEEP.SYNCS 0x989680 ;  /* 0x009896800000895d */ /* 0x002fea0003900000 */
[----:B------:R-:W1:Y:S02]  /*d010*/  @!P0 SYNCS.PHASECHK.TRANS64 P0, [R8+URZ], R5 ;  /* 0x00000005080085a7 */ /* 0x000e64000800007f */
[----:B-1----:R-:W-:Y:S05]  /*d020*/  @!P0 BRA `(.L_x_316) ;  /* 0xfffffffc00f08947 */ /* 0x002fea000383ffff */
[----:B------:R-:W-:Y:S05]  /*d030*/  BRA `(.L_x_345) ;  /* 0xfffffff000f47947 */ /* 0x000fea000383ffff */
.L_x_317:
[----:B0-----:R0:W1:Y:S02]  /*d040*/  SYNCS.PHASECHK.TRANS64.TRYWAIT P0, [R9+URZ], R4 ;  /* 0x00000004090075a7 */ /* 0x001064000800017f */
[----:B-1----:R-:W-:Y:S05]  /*d050*/  @!P0 NANOSLEEP.SYNCS 0x989680 ;  /* 0x009896800000895d */ /* 0x002fea0003900000 */
[----:B------:R-:W1:Y:S02]  /*d060*/  @!P0 SYNCS.PHASECHK.TRANS64 P0, [R9+URZ], R4 ;  /* 0x00000004090085a7 */ /* 0x000e64000800007f */
[----:B-1----:R-:W-:Y:S05]  /*d070*/  @!P0 BRA `(.L_x_317) ;  /* 0xfffffffc00f08947 */ /* 0x002fea000383ffff */
[----:B------:R-:W-:Y:S05]  /*d080*/  BRA `(.L_x_346) ;  /* 0xfffffff400047947 */ /* 0x000fea000383ffff */
.L_x_318:
[----:B0-----:R0:W1:Y:S02]  /*d090*/  SYNCS.PHASECHK.TRANS64.TRYWAIT P0, [R8+URZ], R5 ;  /* 0x00000005080075a7 */ /* 0x001064000800017f */
[----:B-1----:R-:W-:Y:S05]  /*d0a0*/  @!P0 NANOSLEEP.SYNCS 0x989680 ;  /* 0x009896800000895d */ /* 0x002fea0003900000 */
[----:B------:R-:W1:Y:S02]  /*d0b0*/  @!P0 SYNCS.PHASECHK.TRANS64 P0, [R8+URZ], R5 ;  /* 0x00000005080085a7 */ /* 0x000e64000800007f */
[----:B-1----:R-:W-:Y:S05]  /*d0c0*/  @!P0 BRA `(.L_x_318) ;  /* 0xfffffffc00f08947 */ /* 0x002fea000383ffff */
[----:B------:R-:W-:Y:S05]  /*d0d0*/  BRA `(.L_x_347) ;  /* 0xfffffff400147947 */ /* 0x000fea000383ffff */
.L_x_319:
[----:B0-----:R0:W1:Y:S02]  /*d0e0*/  SYNCS.PHASECHK.TRANS64.TRYWAIT P0, [R9+URZ], R4 ;  /* 0x00000004090075a7 */ /* 0x001064000800017f */
[----:B-1----:R-:W-:Y:S05]  /*d0f0*/  @!P0 NANOSLEEP.SYNCS 0x989680 ;  /* 0x009896800000895d */ /* 0x002fea0003900000 */
[----:B------:R-:W1:Y:S02]  /*d100*/  @!P0 SYNCS.PHASECHK.TRANS64 P0, [R9+URZ], R4 ;  /* 0x00000004090085a7 */ /* 0x000e64000800007f */
[----:B-1----:R-:W-:Y:S05]  /*d110*/  @!P0 BRA `(.L_x_319) ;  /* 0xfffffffc00f08947 */ /* 0x002fea000383ffff */
[----:B------:R-:W-:Y:S05]  /*d120*/  BRA `(.L_x_348) ;  /* 0xfffffff400247947 */ /* 0x000fea000383ffff */
.L_x_320:
[----:B0-----:R0:W1:Y:S02]  /*d130*/  SYNCS.PHASECHK.TRANS64.TRYWAIT P0, [R8+URZ], R5 ;  /* 0x00000005080075a7 */ /* 0x001064000800017f */
[----:B-1----:R-:W-:Y:S05]  /*d140*/  @!P0 NANOSLEEP.SYNCS 0x989680 ;  /* 0x009896800000895d */ /* 0x002fea0003900000 */
[----:B------:R-:W1:Y:S02]  /*d150*/  @!P0 SYNCS.PHASECHK.TRANS64 P0, [R8+URZ], R5 ;  /* 0x00000005080085a7 */ /* 0x000e64000800007f */
[----:B-1----:R-:W-:Y:S05]  /*d160*/  @!P0 BRA `(.L_x_320) ;  /* 0xfffffffc00f08947 */ /* 0x002fea000383ffff */
[----:B------:R-:W-:Y:S05]  /*d170*/  BRA `(.L_x_349) ;  /* 0xfffffff400347947 */ /* 0x000fea000383ffff */
.L_x_321:
[----:B0-----:R0:W1:Y:S02]  /*d180*/  SYNCS.PHASECHK.TRANS64.TRYWAIT P0, [R9+URZ], R4 ;  /* 0x00000004090075a7 */ /* 0x001064000800017f */
[----:B-1----:R-:W-:Y:S05]  /*d190*/  @!P0 NANOSLEEP.SYNCS 0x989680 ;  /* 0x009896800000895d */ /* 0x002fea0003900000 */
[----:B------:R-:W1:Y:S02]  /*d1a0*/  @!P0 SYNCS.PHASECHK.TRANS64 P0, [R9+URZ], R4 ;  /* 0x00000004090085a7 */ /* 0x000e64000800007f */
[----:B-1----:R-:W-:Y:S05]  /*d1b0*/  @!P0 BRA `(.L_x_321) ;  /* 0xfffffffc00f08947 */ /* 0x002fea000383ffff */
[----:B------:R-:W-:Y:S05]  /*d1c0*/  BRA `(.L_x_350) ;  /* 0xfffffff400447947 */ /* 0x000fea000383ffff */
.L_x_322:
[----:B0-----:R0:W1:Y:S02]  /*d1d0*/  SYNCS.PHASECHK.TRANS64.TRYWAIT P0, [R8+URZ], R5 ;  /* 0x00000005080075a7 */ /* 0x001064000800017f */
[----:B-1----:R-:W-:Y:S05]  /*d1e0*/  @!P0 NANOSLEEP.SYNCS 0x989680 ;  /* 0x009896800000895d */ /* 0x002fea0003900000 */
[----:B------:R-:W1:Y:S02]  /*d1f0*/  @!P0 SYNCS.PHASECHK.TRANS64 P0, [R8+URZ], R5 ;  /* 0x00000005080085a7 */ /* 0x000e64000800007f */
[----:B-1----:R-:W-:Y:S05]  /*d200*/  @!P0 BRA `(.L_x_322) ;  /* 0xfffffffc00f08947 */ /* 0x002fea000383ffff */
[----:B------:R-:W-:Y:S05]  /*d210*/  BRA `(.L_x_351) ;  /* 0xfffffff400547947 */ /* 0x000fea000383ffff */
.L_x_323:
[----:B0-----:R0:W1:Y:S02]  /*d220*/  SYNCS.PHASECHK.TRANS64.TRYWAIT P0, [R9+URZ], R4 ;  /* 0x00000004090075a7 */ /* 0x001064000800017f */
[----:B-1----:R-:W-:Y:S05]  /*d230*/  @!P0 NANOSLEEP.SYNCS 0x989680 ;  /* 0x009896800000895d */ /* 0x002fea0003900000 */
[----:B------:R-:W1:Y:S02]  /*d240*/  @!P0 SYNCS.PHASECHK.TRANS64 P0, [R9+URZ], R4 ;  /* 0x00000004090085a7 */ /* 0x000e64000800007f */
[----:B-1----:R-:W-:Y:S05]  /*d250*/  @!P0 BRA `(.L_x_323) ;  /* 0xfffffffc00f08947 */ /* 0x002fea000383ffff */
[----:B------:R-:W-:Y:S05]  /*d260*/  BRA `(.L_x_352) ;  /* 0xfffffff400647947 */ /* 0x000fea000383ffff */
.L_x_324:
[----:B0-----:R0:W1:Y:S02]  /*d270*/  SYNCS.PHASECHK.TRANS64.TRYWAIT P0, [R8+URZ], R5 ;  /* 0x00000005080075a7 */ /* 0x001064000800017f */
[----:B-1----:R-:W-:Y:S05]  /*d280*/  @!P0 NANOSLEEP.SYNCS 0x989680 ;  /* 0x009896800000895d */ /* 0x002fea0003900000 */
[----:B------:R-:W1:Y:S02]  /*d290*/  @!P0 SYNCS.PHASECHK.TRANS64 P0, [R8+URZ], R5 ;  /* 0x00000005080085a7 */ /* 0x000e64000800007f */
[----:B-1----:R-:W-:Y:S05]  /*d2a0*/  @!P0 BRA `(.L_x_324) ;  /* 0xfffffffc00f08947 */ /* 0x002fea000383ffff */
[----:B------:R-:W-:Y:S05]  /*d2b0*/  BRA `(.L_x_353) ;  /* 0xfffffff400747947 */ /* 0x000fea000383ffff */
.L_x_325:
[----:B0-----:R0:W1:Y:S02]  /*d2c0*/  SYNCS.PHASECHK.TRANS64.TRYWAIT P0, [R9+URZ], R4 ;  /* 0x00000004090075a7 */ /* 0x001064000800017f */
[----:B-1----:R-:W-:Y:S05]  /*d2d0*/  @!P0 NANOSLEEP.SYNCS 0x989680 ;  /* 0x009896800000895d */ /* 0x002fea0003900000 */
[----:B------:R-:W1:Y:S02]  /*d2e0*/  @!P0 SYNCS.PHASECHK.TRANS64 P0, [R9+URZ], R4 ;  /* 0x00000004090085a7 */ /* 0x000e64000800007f */
[----:B-1----:R-:W-:Y:S05]  /*d2f0*/  @!P0 BRA `(.L_x_325) ;  /* 0xfffffffc00f08947 */ /* 0x002fea000383ffff */
[----:B------:R-:W-:Y:S05]  /*d300*/  BRA `(.L_x_354) ;  /* 0xfffffff400847947 */ /* 0x000fea000383ffff */
.L_x_326:
[----:B0-----:R0:W1:Y:S02]  /*d310*/  SYNCS.PHASECHK.TRANS64.TRYWAIT P0, [R8+URZ], R5 ;  /* 0x00000005080075a7 */ /* 0x001064000800017f */
[----:B-1----:R-:W-:Y:S05]  /*d320*/  @!P0 NANOSLEEP.SYNCS 0x989680 ;  /* 0x009896800000895d */ /* 0x002fea0003900000 */
[----:B------:R-:W1:Y:S02]  /*d330*/  @!P0 SYNCS.PHASECHK.TRANS64 P0, [R8+URZ], R5 ;  /* 0x00000005080085a7 */ /* 0x000e64000800007f */
[----:B-1----:R-:W-:Y:S05]  /*d340*/  @!P0 BRA `(.L_x_326) ;  /* 0xfffffffc00f08947 */ /* 0x002fea000383ffff */
[----:B------:R-:W-:Y:S05]  /*d350*/  BRA `(.L_x_355) ;  /* 0xfffffff400947947 */ /* 0x000fea000383ffff */
.L_x_327:
[----:B0-----:R0:W1:Y:S02]  /*d360*/  SYNCS.PHASECHK.TRANS64.TRYWAIT P0, [R9+URZ], R4 ;  /* 0x00000004090075a7 */ /* 0x001064000800017f */
[----:B-1----:R-:W-:Y:S05]  /*d370*/  @!P0 NANOSLEEP.SYNCS 0x989680 ;  /* 0x009896800000895d */ /* 0x002fea0003900000 */
[----:B------:R-:W1:Y:S02]  /*d380*/  @!P0 SYNCS.PHASECHK.TRANS64 P0, [R9+URZ], R4 ;  /* 0x00000004090085a7 */ /* 0x000e64000800007f */
[----:B-1----:R-:W-:Y:S05]  /*d390*/  @!P0 BRA `(.L_x_327) ;  /* 0xfffffffc00f08947 */ /* 0x002fea000383ffff */
[----:B------:R-:W-:Y:S05]  /*d3a0*/  BRA `(.L_x_356) ;  /* 0xfffffff400a47947 */ /* 0x000fea000383ffff */
.L_x_328:
[----:B0-----:R0:W1:Y:S02]  /*d3b0*/  SYNCS.PHASECHK.TRANS64.TRYWAIT P0, [R8+URZ], R5 ;  /* 0x00000005080075a7 */ /* 0x001064000800017f */
[----:B-1----:R-:W-:Y:S05]  /*d3c0*/  @!P0 NANOSLEEP.SYNCS 0x989680 ;  /* 0x009896800000895d */ /* 0x002fea0003900000 */
[----:B------:R-:W1:Y:S02]  /*d3d0*/  @!P0 SYNCS.PHASECHK.TRANS64 P0, [R8+URZ], R5 ;  /* 0x00000005080085a7 */ /* 0x000e64000800007f */
[----:B-1----:R-:W-:Y:S05]  /*d3e0*/  @!P0 BRA `(.L_x_328) ;  /* 0xfffffffc00f08947 */ /* 0x002fea000383ffff */
[----:B------:R-:W-:Y:S05]  /*d3f0*/  BRA `(.L_x_357) ;  /* 0xfffffff400b47947 */ /* 0x000fea000383ffff */
.L_x_329:
[----:B-1----:R1:W2:Y:S02]  /*d400*/  SYNCS.PHASECHK.TRANS64.TRYWAIT P0, [R11+URZ], R6 ;  /* 0x000000060b0075a7 */ /* 0x0022a4000800017f */
[----:B--2---:R-:W-:Y:S05]  /*d410*/  @!P0 NANOSLEEP.SYNCS 0x989680 ;  /* 0x009896800000895d */ /* 0x004fea0003900000 */
[----:B------:R-:W2:Y:S02]  /*d420*/  @!P0 SYNCS.PHASECHK.TRANS64 P0, [R11+URZ], R6 ;  /* 0x000000060b0085a7 */ /* 0x000ea4000800007f */
[----:B--2---:R-:W-:Y:S05]  /*d430*/  @!P0 BRA `(.L_x_329) ;  /* 0xfffffffc00f08947 */ /* 0x004fea000383ffff */
[----:B------:R-:W-:Y:S05]  /*d440*/  BRA `(.L_x_358) ;  /* 0xfffffff400bc7947 */ /* 0x000fea000383ffff */
.L_x_359:
[----:B------:R-:W-:-:S00]  /*d450*/  BRA `(.L_x_359) ;  /* 0xfffffffc00fc7947 */ /* 0x000fc0000383ffff */
[----:B------:R-:W-:-:S00]  /*d460*/  NOP ;  /* 0x0000000000007918 */ /* 0x000fc00000000000 */
        /* <DEDUP_REMOVED lines=9> */
.L_x_360:


//--------------------- .nv.global.init           --------------------------
	.section	.nv.global.init,"aw",@progbits
.nv.global.init:
	.type		$str$22,@object
	.size		$str$22,($str$23 - $str$22)
$str$22:
        /*0000*/ 	.byte	0x6b, 0x5f, 0x74, 0x69, 0x6c, 0x65, 0x5f, 0x63, 0x6f, 0x75, 0x6e, 0x74, 0x20, 0x3e, 0x3d, 0x20
        /*0010*/ 	.byte	0x31, 0x00
	.type		$str$23,@object
	.size		$str$23,(__unnamed_1 - $str$23)
$str$23:
        /*0012*/ 	.byte	0x2f, 0x74, 0x6d, 0x70, 0x2f, 0x63, 0x75, 0x74, 0x6c, 0x61, 0x73, 0x73, 0x5f, 0x73, 0x77, 0x65
        /*0022*/ 	.byte	0x65, 0x70, 0x5f, 0x73, 0x72, 0x63, 0x2f, 0x69, 0x6e, 0x63, 0x6c, 0x75, 0x64, 0x65, 0x2f, 0x63
        /*0032*/ 	.byte	0x75, 0x74, 0x6c, 0x61, 0x73, 0x73, 0x2f, 0x67, 0x65, 0x6d, 0x6d, 0x2f, 0x63, 0x6f, 0x6c, 0x6c
        /*0042*/ 	.byte	0x65, 0x63, 0x74, 0x69, 0x76, 0x65, 0x2f, 0x73, 0x6d, 0x39, 0x30, 0x5f, 0x6d, 0x6d, 0x61, 0x5f
        /*0052*/ 	.byte	0x74, 0x6d, 0x61, 0x5f, 0x67, 0x6d, 0x6d, 0x61, 0x5f, 0x73, 0x73, 0x5f, 0x77, 0x61, 0x72, 0x70
        /*0062*/ 	.byte	0x73, 0x70, 0x65, 0x63, 0x69, 0x61, 0x6c, 0x69, 0x7a, 0x65, 0x64, 0x2e, 0x68, 0x70, 0x70, 0x00
	.type		__unnamed_1,@object
	.size		__unnamed_1,(.L_0 - __unnamed_1)
__unnamed_1:
        /*0072*/ 	.byte	0x76, 0x6f, 0x69, 0x64, 0x20, 0x63, 0x75, 0x74, 0x6c, 0x61, 0x73, 0x73, 0x3a, 0x3a, 0x67, 0x65
        /* <DEDUP_REMOVED lines=181> */
        /*0bd2*/ 	.byte	0x5d, 0x00
.L_0:


//--------------------- .nv.shared._ZN7cutlass13device_kernelINS_4gemm6kernel13GemmUniversalIN4cute5tupleIJiiiiEEENS1_10collective13CollectiveMmaINS1_34MainloopSm90TmaGmmaWarpSpecializedILi22ENS5_IJNS4_1CILi2EEENSA_ILi1EEESC_EEENS1_35KernelTmaWarpSpecializedCooperativeEEENS5_IJNSA_ILi192EEENSA_ILi128EEENSA_ILi16EEEEEENS_10bfloat16_tENS5_IJlSC_lEEESK_SL_NS4_8TiledMMAINS4_8MMA_AtomIJNS4_4SM904GMMA28MMA_64x128x16_F32BF16BF16_SSILNSP_5MajorE0ELSR_0ELNSP_7ScaleInE1ELSS_1EEEEEENS4_6LayoutISD_NS5_IJSC_NSA_ILi0EEESW_EEEEENS5_IJNS4_10UnderscoreESZ_SZ_EEEEENS4_13SM90_TMA_LOADENS4_14ComposedLayoutINS4_7SwizzleILi1ELi4ELi3EEENS4_18smem_ptr_flag_bitsILi16EEENSV_INS5_IJNSA_ILi8EEESI_EEENS5_IJSI_SC_EEEEEEEvNS4_8identityENS4_23SM90_TMA_LOAD_MULTICASTES1C_vS1D_EENS_8epilogue10collective6detail29Sm90TmaWarpSpecializedAdapterINS1H_15DefaultEpilogueISK_SL_SL_NS1G_6thread17LinearCombinationISK_Li1EffLNS1L_9ScaleType4KindE0ELNS_15FloatRoundStyleE2ESK_EENS1_15EpilogueDefaultEEEEEvvEEEEvNT_6ParamsE --------------------------
	.section	.nv.shared._ZN7cutlass13device_kernelINS_4gemm6kernel13GemmUniversalIN4cute5tupleIJiiiiEEENS1_10collective13CollectiveMmaINS1_34MainloopSm90TmaGmmaWarpSpecializedILi22ENS5_IJNS4_1CILi2EEENSA_ILi1EEESC_EEENS1_35KernelTmaWarpSpecializedCooperativeEEENS5_IJNSA_ILi192EEENSA_ILi128EEENSA_ILi16EEEEEENS_10bfloat16_tENS5_IJlSC_lEEESK_SL_NS4_8TiledMMAINS4_8MMA_AtomIJNS4_4SM904GMMA28MMA_64x128x16_F32BF16BF16_SSILNSP_5MajorE0ELSR_0ELNSP_7ScaleInE1ELSS_1EEEEEENS4_6LayoutISD_NS5_IJSC_NSA_ILi0EEESW_EEEEENS5_IJNS4_10UnderscoreESZ_SZ_EEEEENS4_13SM90_TMA_LOADENS4_14ComposedLayoutINS4_7SwizzleILi1ELi4ELi3EEENS4_18smem_ptr_flag_bitsILi16EEENSV_INS5_IJNSA_ILi8EEESI_EEENS5_IJSI_SC_EEEEEEEvNS4_8identityENS4_23SM90_TMA_LOAD_MULTICASTES1C_vS1D_EENS_8epilogue10collective6detail29Sm90TmaWarpSpecializedAdapterINS1H_15DefaultEpilogueISK_SL_SL_NS1G_6thread17LinearCombinationISK_Li1EffLNS1L_9ScaleType4KindE0ELNS_15FloatRoundStyleE2ESK_EENS1_15EpilogueDefaultEEEEEvvEEEEvNT_6ParamsE,"aw",@nobits
	.sectionflags	@""
	.align	16
	.zero		1024


//--------------------- .nv.shared.reserved.0     --------------------------
	.section	.nv.shared.reserved.0,"aw",@nobits
	.weak		__nv_reservedSMEM_offset_0_alias
	.size		__nv_reservedSMEM_offset_0_alias, 0, 0
	.other		__nv_reservedSMEM_offset_0_alias,@"STO_CUDA_RESERVED_SHARED STV_DEFAULT"
__nv_reservedSMEM_offset_0_alias:
	.zero		0


//--------------------- .nv.global                --------------------------
	.section	.nv.global,"aw",@nobits
.nv.global:
	.type		_ZN39_INTERNAL_b859410e_4_k_cu_280e08ca_75634cute1_E,@object
	.size		_ZN39_INTERNAL_b859410e_4_k_cu_280e08ca_75634cute1_E,(_ZN39_INTERNAL_b859410e_4_k_cu_280e08ca_75634cuda3std3__45__cpo6cbeginE - _ZN39_INTERNAL_b859410e_4_k_cu_280e08ca_75634cute1_E)
_ZN39_INTERNAL_b859410e_4_k_cu_280e08ca_75634cute1_E:
	.zero		1
	.type		_ZN39_INTERNAL_b859410e_4_k_cu_280e08ca_75634cuda3std3__45__cpo6cbeginE,@object
	.size		_ZN39_INTERNAL_b859410e_4_k_cu_280e08ca_75634cuda3std3__45__cpo6cbeginE,(_ZN39_INTERNAL_b859410e_4_k_cu_280e08ca_75634cuda3std3__48in_placeE - _ZN39_INTERNAL_b859410e_4_k_cu_280e08ca_75634cuda3std3__45__cpo6cbeginE)
_ZN39_INTERNAL_b859410e_4_k_cu_280e08ca_75634cuda3std3__45__cpo6cbeginE:
	.zero		1
	.type		_ZN39_INTERNAL_b859410e_4_k_cu_280e08ca_75634cuda3std3__48in_placeE,@object
	.size		_ZN39_INTERNAL_b859410e_4_k_cu_280e08ca_75634cuda3std3__48in_placeE,(_ZN39_INTERNAL_b859410e_4_k_cu_280e08ca_75634cuda3std6ranges3__45__cpo9iter_moveE - _ZN39_INTERNAL_b859410e_4_k_cu_280e08ca_75634cuda3std3__48in_placeE)
_ZN39_INTERNAL_b859410e_4_k_cu_280e08ca_75634cuda3std3__48in_placeE:
	.zero		1
	.type		_ZN39_INTERNAL_b859410e_4_k_cu_280e08ca_75634cuda3std6ranges3__45__cpo9iter_moveE,@object
	.size		_ZN39_INTERNAL_b859410e_4_k_cu_280e08ca_75634cuda3std6ranges3__45__cpo9iter_moveE,(_ZN39_INTERNAL_b859410e_4_k_cu_280e08ca_75634cuda3std3__45__cpo5beginE - _ZN39_INTERNAL_b859410e_4_k_cu_280e08ca_75634cuda3std6ranges3__45__cpo9iter_moveE)
_ZN39_INTERNAL_b859410e_4_k_cu_280e08ca_75634cuda3std6ranges3__45__cpo9iter_moveE:
	.zero		1
	.type		_ZN39_INTERNAL_b859410e_4_k_cu_280e08ca_75634cuda3std3__45__cpo5beginE,@object
	.size		_ZN39_INTERNAL_b859410e_4_k_cu_280e08ca_75634cuda3std3__45__cpo5beginE,(_ZN39_INTERNAL_b859410e_4_k_cu_280e08ca_75634cuda3std3__441_GLOBAL__N__b859410e_4_k_cu_280e08ca_75636ignoreE - _ZN39_INTERNAL_b859410e_4_k_cu_280e08ca_75634cuda3std3__45__cpo5beginE)
_ZN39_INTERNAL_b859410e_4_k_cu_280e08ca_75634cuda3std3__45__cpo5beginE:
	.zero		1
	.type		_ZN39_INTERNAL_b859410e_4_k_cu_280e08ca_75634cuda3std3__441_GLOBAL__N__b859410e_4_k_cu_280e08ca_75636ignoreE,@object
	.size		_ZN39_INTERNAL_b859410e_4_k_cu_280e08ca_75634cuda3std3__441_GLOBAL__N__b859410e_4_k_cu_280e08ca_75636ignoreE,(_ZN39_INTERNAL_b859410e_4_k_cu_280e08ca_75634cute7productE - _ZN39_INTERNAL_b859410e_4_k_cu_280e08ca_75634cuda3std3__441_GLOBAL__N__b859410e_4_k_cu_280e08ca_75636ignoreE)
_ZN39_INTERNAL_b859410e_4_k_cu_280e08ca_75634cuda3std3__441_GLOBAL__N__b859410e_4_k_cu_280e08ca_75636ignoreE:
	.zero		1
	.type		_ZN39_INTERNAL_b859410e_4_k_cu_280e08ca_75634cute7productE,@object
	.size		_ZN39_INTERNAL_b859410e_4_k_cu_280e08ca_75634cute7productE,(_ZN39_INTERNAL_b859410e_4_k_cu_280e08ca_75634cuda3std3__45__cpo3endE - _ZN39_INTERNAL_b859410e_4_k_cu_280e08ca_75634cute7productE)
_ZN39_INTERNAL_b859410e_4_k_cu_280e08ca_75634cute7productE:
	.zero		1
	.type		_ZN39_INTERNAL_b859410e_4_k_cu_280e08ca_75634cuda3std3__45__cpo3endE,@object
	.size		_ZN39_INTERNAL_b859410e_4_k_cu_280e08ca_75634cuda3std3__45__cpo3endE,(_ZN39_INTERNAL_b859410e_4_k_cu_280e08ca_75634cuda3std3__419piecewise_constructE - _ZN39_INTERNAL_b859410e_4_k_cu_280e08ca_75634cuda3std3__45__cpo3endE)
_ZN39_INTERNAL_b859410e_4_k_cu_280e08ca_75634cuda3std3__45__cpo3endE:
	.zero		1
	.type		_ZN39_INTERNAL_b859410e_4_k_cu_280e08ca_75634cuda3std3__419piecewise_constructE,@object
	.size		_ZN39_INTERNAL_b859410e_4_k_cu_280e08ca_75634cuda3std3__419piecewise_constructE,(_ZN39_INTERNAL_b859410e_4_k_cu_280e08ca_75634cuda3std3__45__cpo4cendE - _ZN39_INTERNAL_b859410e_4_k_cu_280e08ca_75634cuda3std3__419piecewise_constructE)
_ZN39_INTERNAL_b859410e_4_k_cu_280e08ca_75634cuda3std3__419piecewise_constructE:
	.zero		1
	.type		_ZN39_INTERNAL_b859410e_4_k_cu_280e08ca_75634cuda3std3__45__cpo4cendE,@object
	.size		_ZN39_INTERNAL_b859410e_4_k_cu_280e08ca_75634cuda3std3__45__cpo4cendE,(_ZN39_INTERNAL_b859410e_4_k_cu_280e08ca_75634cuda3std6ranges3__45__cpo4swapE - _ZN39_INTERNAL_b859410e_4_k_cu_280e08ca_75634cuda3std3__45__cpo4cendE)
_ZN39_INTERNAL_b859410e_4_k_cu_280e08ca_75634cuda3std3__45__cpo4cendE:
	.zero		1
	.type		_ZN39_INTERNAL_b859410e_4_k_cu_280e08ca_75634cuda3std6ranges3__45__cpo4swapE,@object
	.size		_ZN39_INTERNAL_b859410e_4_k_cu_280e08ca_75634cuda3std6ranges3__45__cpo4swapE,(.L_8 - _ZN39_INTERNAL_b859410e_4_k_cu_280e08ca_75634cuda3std6ranges3__45__cpo4swapE)
_ZN39_INTERNAL_b859410e_4_k_cu_280e08ca_75634cuda3std6ranges3__45__cpo4swapE:
	.zero		1
.L_8:


//--------------------- .nv.constant0._ZN7cutlass13device_kernelINS_4gemm6kernel13GemmUniversalIN4cute5tupleIJiiiiEEENS1_10collective13CollectiveMmaINS1_34MainloopSm90TmaGmmaWarpSpecializedILi22ENS5_IJNS4_1CILi2EEENSA_ILi1EEESC_EEENS1_35KernelTmaWarpSpecializedCooperativeEEENS5_IJNSA_ILi192EEENSA_ILi128EEENSA_ILi16EEEEEENS_10bfloat16_tENS5_IJlSC_lEEESK_SL_NS4_8TiledMMAINS4_8MMA_AtomIJNS4_4SM904GMMA28MMA_64x128x16_F32BF16BF16_SSILNSP_5MajorE0ELSR_0ELNSP_7ScaleInE1ELSS_1EEEEEENS4_6LayoutISD_NS5_IJSC_NSA_ILi0EEESW_EEEEENS5_IJNS4_10UnderscoreESZ_SZ_EEEEENS4_13SM90_TMA_LOADENS4_14ComposedLayoutINS4_7SwizzleILi1ELi4ELi3EEENS4_18smem_ptr_flag_bitsILi16EEENSV_INS5_IJNSA_ILi8EEESI_EEENS5_IJSI_SC_EEEEEEEvNS4_8identityENS4_23SM90_TMA_LOAD_MULTICASTES1C_vS1D_EENS_8epilogue10collective6detail29Sm90TmaWarpSpecializedAdapterINS1H_15DefaultEpilogueISK_SL_SL_NS1G_6thread17LinearCombinationISK_Li1EffLNS1L_9ScaleType4KindE0ELNS_15FloatRoundStyleE2ESK_EENS1_15EpilogueDefaultEEEEEvvEEEEvNT_6ParamsE --------------------------
	.section	.nv.constant0._ZN7cutlass13device_kernelINS_4gemm6kernel13GemmUniversalIN4cute5tupleIJiiiiEEENS1_10collective13CollectiveMmaINS1_34MainloopSm90TmaGmmaWarpSpecializedILi22ENS5_IJNS4_1CILi2EEENSA_ILi1EEESC_EEENS1_35KernelTmaWarpSpecializedCooperativeEEENS5_IJNSA_ILi192EEENSA_ILi128EEENSA_ILi16EEEEEENS_10bfloat16_tENS5_IJlSC_lEEESK_SL_NS4_8TiledMMAINS4_8MMA_AtomIJNS4_4SM904GMMA28MMA_64x128x16_F32BF16BF16_SSILNSP_5MajorE0ELSR_0ELNSP_7ScaleInE1ELSS_1EEEEEENS4_6LayoutISD_NS5_IJSC_NSA_ILi0EEESW_EEEEENS5_IJNS4_10UnderscoreESZ_SZ_EEEEENS4_13SM90_TMA_LOADENS4_14ComposedLayoutINS4_7SwizzleILi1ELi4ELi3EEENS4_18smem_ptr_flag_bitsILi16EEENSV_INS5_IJNSA_ILi8EEESI_EEENS5_IJSI_SC_EEEEEEEvNS4_8identityENS4_23SM90_TMA_LOAD_MULTICASTES1C_vS1D_EENS_8epilogue10collective6detail29Sm90TmaWarpSpecializedAdapterINS1H_15DefaultEpilogueISK_SL_SL_NS1G_6thread17LinearCombinationISK_Li1EffLNS1L_9ScaleType4KindE0ELNS_15FloatRoundStyleE2ESK_EENS1_15EpilogueDefaultEEEEEvvEEEEvNT_6ParamsE,"a",@progbits
	.sectionflags	@""
	.align	4
.nv.constant0._ZN7cutlass13device_kernelINS_4gemm6kernel13GemmUniversalIN4cute5tupleIJiiiiEEENS1_10collective13CollectiveMmaINS1_34MainloopSm90TmaGmmaWarpSpecializedILi22ENS5_IJNS4_1CILi2EEENSA_ILi1EEESC_EEENS1_35KernelTmaWarpSpecializedCooperativeEEENS5_IJNSA_ILi192EEENSA_ILi128EEENSA_ILi16EEEEEENS_10bfloat16_tENS5_IJlSC_lEEESK_SL_NS4_8TiledMMAINS4_8MMA_AtomIJNS4_4SM904GMMA28MMA_64x128x16_F32BF16BF16_SSILNSP_5MajorE0ELSR_0ELNSP_7ScaleInE1ELSS_1EEEEEENS4_6LayoutISD_NS5_IJSC_NSA_ILi0EEESW_EEEEENS5_IJNS4_10UnderscoreESZ_SZ_EEEEENS4_13SM90_TMA_LOADENS4_14ComposedLayoutINS4_7SwizzleILi1ELi4ELi3EEENS4_18smem_ptr_flag_bitsILi16EEENSV_INS5_IJNSA_ILi8EEESI_EEENS5_IJSI_SC_EEEEEEEvNS4_8identityENS4_23SM90_TMA_LOAD_MULTICASTES1C_vS1D_EENS_8epilogue10collective6detail29Sm90TmaWarpSpecializedAdapterINS1H_15DefaultEpilogueISK_SL_SL_NS1G_6thread17LinearCombinationISK_Li1EffLNS1L_9ScaleType4KindE0ELNS_15FloatRoundStyleE2ESK_EENS1_15EpilogueDefaultEEEEEvvEEEEvNT_6ParamsE:
	.zero		1664


//--------------------- SYMBOLS --------------------------

	.type		.nv.reservedSmem.offset0,@object
	.size		.nv.reservedSmem.offset0,0x4
	.type		__assertfail,@function
